//
// Generated by NVIDIA NVVM Compiler
//
// Compiler Build ID: CL-36424714
// Cuda compilation tools, release 13.0, V13.0.88
// Based on NVVM 20.0.0
//

.version 9.0
.target sm_100
.address_size 64

	// .globl	_Z23executeFirstLayer_partAPdS_S_S_S_S_S_

.visible .entry _Z23executeFirstLayer_partAPdS_S_S_S_S_S_(
	.param .u64 .ptr .align 1 _Z23executeFirstLayer_partAPdS_S_S_S_S_S__param_0,
	.param .u64 .ptr .align 1 _Z23executeFirstLayer_partAPdS_S_S_S_S_S__param_1,
	.param .u64 .ptr .align 1 _Z23executeFirstLayer_partAPdS_S_S_S_S_S__param_2,
	.param .u64 .ptr .align 1 _Z23executeFirstLayer_partAPdS_S_S_S_S_S__param_3,
	.param .u64 .ptr .align 1 _Z23executeFirstLayer_partAPdS_S_S_S_S_S__param_4,
	.param .u64 .ptr .align 1 _Z23executeFirstLayer_partAPdS_S_S_S_S_S__param_5,
	.param .u64 .ptr .align 1 _Z23executeFirstLayer_partAPdS_S_S_S_S_S__param_6
)
{
	.reg .pred 	%p<3>;
	.reg .b32 	%r<17>;
	.reg .b64 	%rd<26>;
	.reg .b64 	%fd<100>;

	ld.param.u64 	%rd1, [_Z23executeFirstLayer_partAPdS_S_S_S_S_S__param_0];
	ld.param.u64 	%rd2, [_Z23executeFirstLayer_partAPdS_S_S_S_S_S__param_1];
	ld.param.u64 	%rd3, [_Z23executeFirstLayer_partAPdS_S_S_S_S_S__param_2];
	ld.param.u64 	%rd4, [_Z23executeFirstLayer_partAPdS_S_S_S_S_S__param_3];
	ld.param.u64 	%rd5, [_Z23executeFirstLayer_partAPdS_S_S_S_S_S__param_4];
	ld.param.u64 	%rd6, [_Z23executeFirstLayer_partAPdS_S_S_S_S_S__param_5];
	ld.param.u64 	%rd7, [_Z23executeFirstLayer_partAPdS_S_S_S_S_S__param_6];
	cvta.to.global.u64 	%rd8, %rd2;
	cvta.to.global.u64 	%rd9, %rd1;
	mov.u32 	%r1, %ctaid.x;
	mov.u32 	%r2, %ctaid.y;
	mov.u32 	%r3, %ctaid.z;
	shl.b32 	%r4, %r3, 5;
	mov.u32 	%r5, %tid.x;
	mov.u32 	%r6, %tid.y;
	mad.lo.s32 	%r7, %r2, 3648, %r6;
	mad.lo.s32 	%r8, %r1, 12996, %r7;
	add.s32 	%r9, %r8, %r4;
	mad.lo.s32 	%r10, %r5, 114, %r9;
	mul.lo.s32 	%r11, %r1, 27;
	shl.b32 	%r12, %r3, 6;
	mad.lo.s32 	%r13, %r2, 14400, %r12;
	mad.lo.s32 	%r14, %r5, 450, %r13;
	shl.b32 	%r15, %r6, 1;
	add.s32 	%r16, %r14, %r15;
	mul.wide.u32 	%rd10, %r16, 8;
	add.s64 	%rd11, %rd9, %rd10;
	ld.global.f64 	%fd1, [%rd11];
	mul.wide.u32 	%rd12, %r11, 8;
	add.s64 	%rd13, %rd8, %rd12;
	ld.global.f64 	%fd2, [%rd13];
	ld.global.f64 	%fd3, [%rd11+8];
	ld.global.f64 	%fd4, [%rd13+8];
	mul.f64 	%fd5, %fd3, %fd4;
	fma.rn.f64 	%fd6, %fd1, %fd2, %fd5;
	ld.global.f64 	%fd7, [%rd11+16];
	ld.global.f64 	%fd8, [%rd13+16];
	fma.rn.f64 	%fd9, %fd7, %fd8, %fd6;
	add.f64 	%fd10, %fd9, 0d0000000000000000;
	ld.global.f64 	%fd11, [%rd11+1800];
	ld.global.f64 	%fd12, [%rd13+24];
	ld.global.f64 	%fd13, [%rd11+1808];
	ld.global.f64 	%fd14, [%rd13+32];
	mul.f64 	%fd15, %fd13, %fd14;
	fma.rn.f64 	%fd16, %fd11, %fd12, %fd15;
	ld.global.f64 	%fd17, [%rd11+1816];
	ld.global.f64 	%fd18, [%rd13+40];
	fma.rn.f64 	%fd19, %fd17, %fd18, %fd16;
	add.f64 	%fd20, %fd10, %fd19;
	ld.global.f64 	%fd21, [%rd11+3600];
	ld.global.f64 	%fd22, [%rd13+48];
	ld.global.f64 	%fd23, [%rd11+3608];
	ld.global.f64 	%fd24, [%rd13+56];
	mul.f64 	%fd25, %fd23, %fd24;
	fma.rn.f64 	%fd26, %fd21, %fd22, %fd25;
	ld.global.f64 	%fd27, [%rd11+3616];
	ld.global.f64 	%fd28, [%rd13+64];
	fma.rn.f64 	%fd29, %fd27, %fd28, %fd26;
	add.f64 	%fd30, %fd20, %fd29;
	ld.global.f64 	%fd31, [%rd11+405000];
	ld.global.f64 	%fd32, [%rd13+72];
	ld.global.f64 	%fd33, [%rd11+405008];
	ld.global.f64 	%fd34, [%rd13+80];
	mul.f64 	%fd35, %fd33, %fd34;
	fma.rn.f64 	%fd36, %fd31, %fd32, %fd35;
	ld.global.f64 	%fd37, [%rd11+405016];
	ld.global.f64 	%fd38, [%rd13+88];
	fma.rn.f64 	%fd39, %fd37, %fd38, %fd36;
	add.f64 	%fd40, %fd30, %fd39;
	ld.global.f64 	%fd41, [%rd11+406800];
	ld.global.f64 	%fd42, [%rd13+96];
	ld.global.f64 	%fd43, [%rd11+406808];
	ld.global.f64 	%fd44, [%rd13+104];
	mul.f64 	%fd45, %fd43, %fd44;
	fma.rn.f64 	%fd46, %fd41, %fd42, %fd45;
	ld.global.f64 	%fd47, [%rd11+406816];
	ld.global.f64 	%fd48, [%rd13+112];
	fma.rn.f64 	%fd49, %fd47, %fd48, %fd46;
	add.f64 	%fd50, %fd40, %fd49;
	ld.global.f64 	%fd51, [%rd11+408600];
	ld.global.f64 	%fd52, [%rd13+120];
	ld.global.f64 	%fd53, [%rd11+408608];
	ld.global.f64 	%fd54, [%rd13+128];
	mul.f64 	%fd55, %fd53, %fd54;
	fma.rn.f64 	%fd56, %fd51, %fd52, %fd55;
	ld.global.f64 	%fd57, [%rd11+408616];
	ld.global.f64 	%fd58, [%rd13+136];
	fma.rn.f64 	%fd59, %fd57, %fd58, %fd56;
	add.f64 	%fd60, %fd50, %fd59;
	ld.global.f64 	%fd61, [%rd11+810000];
	ld.global.f64 	%fd62, [%rd13+144];
	ld.global.f64 	%fd63, [%rd11+810008];
	ld.global.f64 	%fd64, [%rd13+152];
	mul.f64 	%fd65, %fd63, %fd64;
	fma.rn.f64 	%fd66, %fd61, %fd62, %fd65;
	ld.global.f64 	%fd67, [%rd11+810016];
	ld.global.f64 	%fd68, [%rd13+160];
	fma.rn.f64 	%fd69, %fd67, %fd68, %fd66;
	add.f64 	%fd70, %fd60, %fd69;
	ld.global.f64 	%fd71, [%rd11+811800];
	ld.global.f64 	%fd72, [%rd13+168];
	ld.global.f64 	%fd73, [%rd11+811808];
	ld.global.f64 	%fd74, [%rd13+176];
	mul.f64 	%fd75, %fd73, %fd74;
	fma.rn.f64 	%fd76, %fd71, %fd72, %fd75;
	ld.global.f64 	%fd77, [%rd11+811816];
	ld.global.f64 	%fd78, [%rd13+184];
	fma.rn.f64 	%fd79, %fd77, %fd78, %fd76;
	add.f64 	%fd80, %fd70, %fd79;
	ld.global.f64 	%fd81, [%rd11+813600];
	ld.global.f64 	%fd82, [%rd13+192];
	ld.global.f64 	%fd83, [%rd11+813608];
	ld.global.f64 	%fd84, [%rd13+200];
	mul.f64 	%fd85, %fd83, %fd84;
	fma.rn.f64 	%fd86, %fd81, %fd82, %fd85;
	ld.global.f64 	%fd87, [%rd11+813616];
	ld.global.f64 	%fd88, [%rd13+208];
	fma.rn.f64 	%fd89, %fd87, %fd88, %fd86;
	add.f64 	%fd90, %fd80, %fd89;
	cvta.to.global.u64 	%rd14, %rd4;
	cvta.to.global.u64 	%rd15, %rd5;
	cvta.to.global.u64 	%rd16, %rd6;
	cvta.to.global.u64 	%rd17, %rd7;
	cvta.to.global.u64 	%rd18, %rd3;
	mul.wide.u32 	%rd19, %r1, 8;
	add.s64 	%rd20, %rd14, %rd19;
	ld.global.f64 	%fd91, [%rd20];
	sub.f64 	%fd92, %fd90, %fd91;
	add.s64 	%rd21, %rd15, %rd19;
	ld.global.f64 	%fd93, [%rd21];
	div.rn.f64 	%fd94, %fd92, %fd93;
	add.s64 	%rd22, %rd16, %rd19;
	ld.global.f64 	%fd95, [%rd22];
	add.s64 	%rd23, %rd17, %rd19;
	ld.global.f64 	%fd96, [%rd23];
	fma.rn.f64 	%fd97, %fd94, %fd95, %fd96;
	setp.lt.f64 	%p1, %fd97, 0d0000000000000000;
	selp.f64 	%fd98, 0d0000000000000000, %fd97, %p1;
	setp.gt.f64 	%p2, %fd98, 0d4018000000000000;
	selp.f64 	%fd99, 0d4018000000000000, %fd98, %p2;
	mul.wide.s32 	%rd24, %r10, 8;
	add.s64 	%rd25, %rd18, %rd24;
	st.global.f64 	[%rd25], %fd99;
	ret;

}
	// .globl	_Z23executeFirstLayer_partBPdS_S_S_S_S_S_
.visible .entry _Z23executeFirstLayer_partBPdS_S_S_S_S_S_(
	.param .u64 .ptr .align 1 _Z23executeFirstLayer_partBPdS_S_S_S_S_S__param_0,
	.param .u64 .ptr .align 1 _Z23executeFirstLayer_partBPdS_S_S_S_S_S__param_1,
	.param .u64 .ptr .align 1 _Z23executeFirstLayer_partBPdS_S_S_S_S_S__param_2,
	.param .u64 .ptr .align 1 _Z23executeFirstLayer_partBPdS_S_S_S_S_S__param_3,
	.param .u64 .ptr .align 1 _Z23executeFirstLayer_partBPdS_S_S_S_S_S__param_4,
	.param .u64 .ptr .align 1 _Z23executeFirstLayer_partBPdS_S_S_S_S_S__param_5,
	.param .u64 .ptr .align 1 _Z23executeFirstLayer_partBPdS_S_S_S_S_S__param_6
)
{
	.reg .pred 	%p<3>;
	.reg .b32 	%r<14>;
	.reg .b64 	%rd<26>;
	.reg .b64 	%fd<100>;

	ld.param.u64 	%rd1, [_Z23executeFirstLayer_partBPdS_S_S_S_S_S__param_0];
	ld.param.u64 	%rd2, [_Z23executeFirstLayer_partBPdS_S_S_S_S_S__param_1];
	ld.param.u64 	%rd3, [_Z23executeFirstLayer_partBPdS_S_S_S_S_S__param_2];
	ld.param.u64 	%rd4, [_Z23executeFirstLayer_partBPdS_S_S_S_S_S__param_3];
	ld.param.u64 	%rd5, [_Z23executeFirstLayer_partBPdS_S_S_S_S_S__param_4];
	ld.param.u64 	%rd6, [_Z23executeFirstLayer_partBPdS_S_S_S_S_S__param_5];
	ld.param.u64 	%rd7, [_Z23executeFirstLayer_partBPdS_S_S_S_S_S__param_6];
	cvta.to.global.u64 	%rd8, %rd2;
	cvta.to.global.u64 	%rd9, %rd1;
	mov.u32 	%r1, %ctaid.x;
	mov.u32 	%r2, %ctaid.y;
	mov.u32 	%r3, %tid.x;
	mov.u32 	%r4, %tid.y;
	mad.lo.s32 	%r5, %r2, 1824, %r4;
	mad.lo.s32 	%r6, %r1, 12996, %r5;
	mad.lo.s32 	%r7, %r3, 114, %r6;
	add.s32 	%r8, %r7, 96;
	mul.lo.s32 	%r9, %r1, 27;
	mul.lo.s32 	%r10, %r3, 450;
	shl.b32 	%r11, %r4, 1;
	mad.lo.s32 	%r12, %r2, 7200, %r10;
	add.s32 	%r13, %r12, %r11;
	mul.wide.u32 	%rd10, %r13, 8;
	add.s64 	%rd11, %rd9, %rd10;
	ld.global.f64 	%fd1, [%rd11+1536];
	mul.wide.u32 	%rd12, %r9, 8;
	add.s64 	%rd13, %rd8, %rd12;
	ld.global.f64 	%fd2, [%rd13];
	ld.global.f64 	%fd3, [%rd11+1544];
	ld.global.f64 	%fd4, [%rd13+8];
	mul.f64 	%fd5, %fd3, %fd4;
	fma.rn.f64 	%fd6, %fd1, %fd2, %fd5;
	ld.global.f64 	%fd7, [%rd11+1552];
	ld.global.f64 	%fd8, [%rd13+16];
	fma.rn.f64 	%fd9, %fd7, %fd8, %fd6;
	add.f64 	%fd10, %fd9, 0d0000000000000000;
	ld.global.f64 	%fd11, [%rd11+3336];
	ld.global.f64 	%fd12, [%rd13+24];
	ld.global.f64 	%fd13, [%rd11+3344];
	ld.global.f64 	%fd14, [%rd13+32];
	mul.f64 	%fd15, %fd13, %fd14;
	fma.rn.f64 	%fd16, %fd11, %fd12, %fd15;
	ld.global.f64 	%fd17, [%rd11+3352];
	ld.global.f64 	%fd18, [%rd13+40];
	fma.rn.f64 	%fd19, %fd17, %fd18, %fd16;
	add.f64 	%fd20, %fd10, %fd19;
	ld.global.f64 	%fd21, [%rd11+5136];
	ld.global.f64 	%fd22, [%rd13+48];
	ld.global.f64 	%fd23, [%rd11+5144];
	ld.global.f64 	%fd24, [%rd13+56];
	mul.f64 	%fd25, %fd23, %fd24;
	fma.rn.f64 	%fd26, %fd21, %fd22, %fd25;
	ld.global.f64 	%fd27, [%rd11+5152];
	ld.global.f64 	%fd28, [%rd13+64];
	fma.rn.f64 	%fd29, %fd27, %fd28, %fd26;
	add.f64 	%fd30, %fd20, %fd29;
	ld.global.f64 	%fd31, [%rd11+406536];
	ld.global.f64 	%fd32, [%rd13+72];
	ld.global.f64 	%fd33, [%rd11+406544];
	ld.global.f64 	%fd34, [%rd13+80];
	mul.f64 	%fd35, %fd33, %fd34;
	fma.rn.f64 	%fd36, %fd31, %fd32, %fd35;
	ld.global.f64 	%fd37, [%rd11+406552];
	ld.global.f64 	%fd38, [%rd13+88];
	fma.rn.f64 	%fd39, %fd37, %fd38, %fd36;
	add.f64 	%fd40, %fd30, %fd39;
	ld.global.f64 	%fd41, [%rd11+408336];
	ld.global.f64 	%fd42, [%rd13+96];
	ld.global.f64 	%fd43, [%rd11+408344];
	ld.global.f64 	%fd44, [%rd13+104];
	mul.f64 	%fd45, %fd43, %fd44;
	fma.rn.f64 	%fd46, %fd41, %fd42, %fd45;
	ld.global.f64 	%fd47, [%rd11+408352];
	ld.global.f64 	%fd48, [%rd13+112];
	fma.rn.f64 	%fd49, %fd47, %fd48, %fd46;
	add.f64 	%fd50, %fd40, %fd49;
	ld.global.f64 	%fd51, [%rd11+410136];
	ld.global.f64 	%fd52, [%rd13+120];
	ld.global.f64 	%fd53, [%rd11+410144];
	ld.global.f64 	%fd54, [%rd13+128];
	mul.f64 	%fd55, %fd53, %fd54;
	fma.rn.f64 	%fd56, %fd51, %fd52, %fd55;
	ld.global.f64 	%fd57, [%rd11+410152];
	ld.global.f64 	%fd58, [%rd13+136];
	fma.rn.f64 	%fd59, %fd57, %fd58, %fd56;
	add.f64 	%fd60, %fd50, %fd59;
	ld.global.f64 	%fd61, [%rd11+811536];
	ld.global.f64 	%fd62, [%rd13+144];
	ld.global.f64 	%fd63, [%rd11+811544];
	ld.global.f64 	%fd64, [%rd13+152];
	mul.f64 	%fd65, %fd63, %fd64;
	fma.rn.f64 	%fd66, %fd61, %fd62, %fd65;
	ld.global.f64 	%fd67, [%rd11+811552];
	ld.global.f64 	%fd68, [%rd13+160];
	fma.rn.f64 	%fd69, %fd67, %fd68, %fd66;
	add.f64 	%fd70, %fd60, %fd69;
	ld.global.f64 	%fd71, [%rd11+813336];
	ld.global.f64 	%fd72, [%rd13+168];
	ld.global.f64 	%fd73, [%rd11+813344];
	ld.global.f64 	%fd74, [%rd13+176];
	mul.f64 	%fd75, %fd73, %fd74;
	fma.rn.f64 	%fd76, %fd71, %fd72, %fd75;
	ld.global.f64 	%fd77, [%rd11+813352];
	ld.global.f64 	%fd78, [%rd13+184];
	fma.rn.f64 	%fd79, %fd77, %fd78, %fd76;
	add.f64 	%fd80, %fd70, %fd79;
	ld.global.f64 	%fd81, [%rd11+815136];
	ld.global.f64 	%fd82, [%rd13+192];
	ld.global.f64 	%fd83, [%rd11+815144];
	ld.global.f64 	%fd84, [%rd13+200];
	mul.f64 	%fd85, %fd83, %fd84;
	fma.rn.f64 	%fd86, %fd81, %fd82, %fd85;
	ld.global.f64 	%fd87, [%rd11+815152];
	ld.global.f64 	%fd88, [%rd13+208];
	fma.rn.f64 	%fd89, %fd87, %fd88, %fd86;
	add.f64 	%fd90, %fd80, %fd89;
	cvta.to.global.u64 	%rd14, %rd4;
	cvta.to.global.u64 	%rd15, %rd5;
	cvta.to.global.u64 	%rd16, %rd6;
	cvta.to.global.u64 	%rd17, %rd7;
	cvta.to.global.u64 	%rd18, %rd3;
	mul.wide.u32 	%rd19, %r1, 8;
	add.s64 	%rd20, %rd14, %rd19;
	ld.global.f64 	%fd91, [%rd20];
	sub.f64 	%fd92, %fd90, %fd91;
	add.s64 	%rd21, %rd15, %rd19;
	ld.global.f64 	%fd93, [%rd21];
	div.rn.f64 	%fd94, %fd92, %fd93;
	add.s64 	%rd22, %rd16, %rd19;
	ld.global.f64 	%fd95, [%rd22];
	add.s64 	%rd23, %rd17, %rd19;
	ld.global.f64 	%fd96, [%rd23];
	fma.rn.f64 	%fd97, %fd94, %fd95, %fd96;
	setp.lt.f64 	%p1, %fd97, 0d0000000000000000;
	selp.f64 	%fd98, 0d0000000000000000, %fd97, %p1;
	setp.gt.f64 	%p2, %fd98, 0d4018000000000000;
	selp.f64 	%fd99, 0d4018000000000000, %fd98, %p2;
	mul.wide.s32 	%rd24, %r8, 8;
	add.s64 	%rd25, %rd18, %rd24;
	st.global.f64 	[%rd25], %fd99;
	ret;

}
	// .globl	_Z23executeFirstLayer_partCPdS_S_S_S_S_S_
.visible .entry _Z23executeFirstLayer_partCPdS_S_S_S_S_S_(
	.param .u64 .ptr .align 1 _Z23executeFirstLayer_partCPdS_S_S_S_S_S__param_0,
	.param .u64 .ptr .align 1 _Z23executeFirstLayer_partCPdS_S_S_S_S_S__param_1,
	.param .u64 .ptr .align 1 _Z23executeFirstLayer_partCPdS_S_S_S_S_S__param_2,
	.param .u64 .ptr .align 1 _Z23executeFirstLayer_partCPdS_S_S_S_S_S__param_3,
	.param .u64 .ptr .align 1 _Z23executeFirstLayer_partCPdS_S_S_S_S_S__param_4,
	.param .u64 .ptr .align 1 _Z23executeFirstLayer_partCPdS_S_S_S_S_S__param_5,
	.param .u64 .ptr .align 1 _Z23executeFirstLayer_partCPdS_S_S_S_S_S__param_6
)
{
	.reg .pred 	%p<3>;
	.reg .b32 	%r<15>;
	.reg .b64 	%rd<26>;
	.reg .b64 	%fd<100>;

	ld.param.u64 	%rd1, [_Z23executeFirstLayer_partCPdS_S_S_S_S_S__param_0];
	ld.param.u64 	%rd2, [_Z23executeFirstLayer_partCPdS_S_S_S_S_S__param_1];
	ld.param.u64 	%rd3, [_Z23executeFirstLayer_partCPdS_S_S_S_S_S__param_2];
	ld.param.u64 	%rd4, [_Z23executeFirstLayer_partCPdS_S_S_S_S_S__param_3];
	ld.param.u64 	%rd5, [_Z23executeFirstLayer_partCPdS_S_S_S_S_S__param_4];
	ld.param.u64 	%rd6, [_Z23executeFirstLayer_partCPdS_S_S_S_S_S__param_5];
	ld.param.u64 	%rd7, [_Z23executeFirstLayer_partCPdS_S_S_S_S_S__param_6];
	cvta.to.global.u64 	%rd8, %rd2;
	cvta.to.global.u64 	%rd9, %rd1;
	mov.u32 	%r1, %ctaid.x;
	mov.u32 	%r2, %ctaid.y;
	shl.b32 	%r3, %r2, 4;
	mov.u32 	%r4, %tid.x;
	mov.u32 	%r5, %tid.y;
	mad.lo.s32 	%r6, %r1, 12996, %r5;
	add.s32 	%r7, %r6, %r3;
	mad.lo.s32 	%r8, %r4, 114, %r7;
	add.s32 	%r9, %r8, 10944;
	mul.lo.s32 	%r10, %r1, 27;
	shl.b32 	%r11, %r2, 5;
	shl.b32 	%r12, %r5, 1;
	mad.lo.s32 	%r13, %r4, 450, %r11;
	add.s32 	%r14, %r13, %r12;
	mul.wide.u32 	%rd10, %r14, 8;
	add.s64 	%rd11, %rd9, %rd10;
	ld.global.f64 	%fd1, [%rd11+345600];
	mul.wide.u32 	%rd12, %r10, 8;
	add.s64 	%rd13, %rd8, %rd12;
	ld.global.f64 	%fd2, [%rd13];
	ld.global.f64 	%fd3, [%rd11+345608];
	ld.global.f64 	%fd4, [%rd13+8];
	mul.f64 	%fd5, %fd3, %fd4;
	fma.rn.f64 	%fd6, %fd1, %fd2, %fd5;
	ld.global.f64 	%fd7, [%rd11+345616];
	ld.global.f64 	%fd8, [%rd13+16];
	fma.rn.f64 	%fd9, %fd7, %fd8, %fd6;
	add.f64 	%fd10, %fd9, 0d0000000000000000;
	ld.global.f64 	%fd11, [%rd11+347400];
	ld.global.f64 	%fd12, [%rd13+24];
	ld.global.f64 	%fd13, [%rd11+347408];
	ld.global.f64 	%fd14, [%rd13+32];
	mul.f64 	%fd15, %fd13, %fd14;
	fma.rn.f64 	%fd16, %fd11, %fd12, %fd15;
	ld.global.f64 	%fd17, [%rd11+347416];
	ld.global.f64 	%fd18, [%rd13+40];
	fma.rn.f64 	%fd19, %fd17, %fd18, %fd16;
	add.f64 	%fd20, %fd10, %fd19;
	ld.global.f64 	%fd21, [%rd11+349200];
	ld.global.f64 	%fd22, [%rd13+48];
	ld.global.f64 	%fd23, [%rd11+349208];
	ld.global.f64 	%fd24, [%rd13+56];
	mul.f64 	%fd25, %fd23, %fd24;
	fma.rn.f64 	%fd26, %fd21, %fd22, %fd25;
	ld.global.f64 	%fd27, [%rd11+349216];
	ld.global.f64 	%fd28, [%rd13+64];
	fma.rn.f64 	%fd29, %fd27, %fd28, %fd26;
	add.f64 	%fd30, %fd20, %fd29;
	ld.global.f64 	%fd31, [%rd11+750600];
	ld.global.f64 	%fd32, [%rd13+72];
	ld.global.f64 	%fd33, [%rd11+750608];
	ld.global.f64 	%fd34, [%rd13+80];
	mul.f64 	%fd35, %fd33, %fd34;
	fma.rn.f64 	%fd36, %fd31, %fd32, %fd35;
	ld.global.f64 	%fd37, [%rd11+750616];
	ld.global.f64 	%fd38, [%rd13+88];
	fma.rn.f64 	%fd39, %fd37, %fd38, %fd36;
	add.f64 	%fd40, %fd30, %fd39;
	ld.global.f64 	%fd41, [%rd11+752400];
	ld.global.f64 	%fd42, [%rd13+96];
	ld.global.f64 	%fd43, [%rd11+752408];
	ld.global.f64 	%fd44, [%rd13+104];
	mul.f64 	%fd45, %fd43, %fd44;
	fma.rn.f64 	%fd46, %fd41, %fd42, %fd45;
	ld.global.f64 	%fd47, [%rd11+752416];
	ld.global.f64 	%fd48, [%rd13+112];
	fma.rn.f64 	%fd49, %fd47, %fd48, %fd46;
	add.f64 	%fd50, %fd40, %fd49;
	ld.global.f64 	%fd51, [%rd11+754200];
	ld.global.f64 	%fd52, [%rd13+120];
	ld.global.f64 	%fd53, [%rd11+754208];
	ld.global.f64 	%fd54, [%rd13+128];
	mul.f64 	%fd55, %fd53, %fd54;
	fma.rn.f64 	%fd56, %fd51, %fd52, %fd55;
	ld.global.f64 	%fd57, [%rd11+754216];
	ld.global.f64 	%fd58, [%rd13+136];
	fma.rn.f64 	%fd59, %fd57, %fd58, %fd56;
	add.f64 	%fd60, %fd50, %fd59;
	ld.global.f64 	%fd61, [%rd11+1155600];
	ld.global.f64 	%fd62, [%rd13+144];
	ld.global.f64 	%fd63, [%rd11+1155608];
	ld.global.f64 	%fd64, [%rd13+152];
	mul.f64 	%fd65, %fd63, %fd64;
	fma.rn.f64 	%fd66, %fd61, %fd62, %fd65;
	ld.global.f64 	%fd67, [%rd11+1155616];
	ld.global.f64 	%fd68, [%rd13+160];
	fma.rn.f64 	%fd69, %fd67, %fd68, %fd66;
	add.f64 	%fd70, %fd60, %fd69;
	ld.global.f64 	%fd71, [%rd11+1157400];
	ld.global.f64 	%fd72, [%rd13+168];
	ld.global.f64 	%fd73, [%rd11+1157408];
	ld.global.f64 	%fd74, [%rd13+176];
	mul.f64 	%fd75, %fd73, %fd74;
	fma.rn.f64 	%fd76, %fd71, %fd72, %fd75;
	ld.global.f64 	%fd77, [%rd11+1157416];
	ld.global.f64 	%fd78, [%rd13+184];
	fma.rn.f64 	%fd79, %fd77, %fd78, %fd76;
	add.f64 	%fd80, %fd70, %fd79;
	ld.global.f64 	%fd81, [%rd11+1159200];
	ld.global.f64 	%fd82, [%rd13+192];
	ld.global.f64 	%fd83, [%rd11+1159208];
	ld.global.f64 	%fd84, [%rd13+200];
	mul.f64 	%fd85, %fd83, %fd84;
	fma.rn.f64 	%fd86, %fd81, %fd82, %fd85;
	ld.global.f64 	%fd87, [%rd11+1159216];
	ld.global.f64 	%fd88, [%rd13+208];
	fma.rn.f64 	%fd89, %fd87, %fd88, %fd86;
	add.f64 	%fd90, %fd80, %fd89;
	cvta.to.global.u64 	%rd14, %rd4;
	cvta.to.global.u64 	%rd15, %rd5;
	cvta.to.global.u64 	%rd16, %rd6;
	cvta.to.global.u64 	%rd17, %rd7;
	cvta.to.global.u64 	%rd18, %rd3;
	mul.wide.u32 	%rd19, %r1, 8;
	add.s64 	%rd20, %rd14, %rd19;
	ld.global.f64 	%fd91, [%rd20];
	sub.f64 	%fd92, %fd90, %fd91;
	add.s64 	%rd21, %rd15, %rd19;
	ld.global.f64 	%fd93, [%rd21];
	div.rn.f64 	%fd94, %fd92, %fd93;
	add.s64 	%rd22, %rd16, %rd19;
	ld.global.f64 	%fd95, [%rd22];
	add.s64 	%rd23, %rd17, %rd19;
	ld.global.f64 	%fd96, [%rd23];
	fma.rn.f64 	%fd97, %fd94, %fd95, %fd96;
	setp.lt.f64 	%p1, %fd97, 0d0000000000000000;
	selp.f64 	%fd98, 0d0000000000000000, %fd97, %p1;
	setp.gt.f64 	%p2, %fd98, 0d4018000000000000;
	selp.f64 	%fd99, 0d4018000000000000, %fd98, %p2;
	mul.wide.s32 	%rd24, %r9, 8;
	add.s64 	%rd25, %rd18, %rd24;
	st.global.f64 	[%rd25], %fd99;
	ret;

}


// ===== COMPILED SASS (sm_100) =====

	.target	sm_100

	.elftype	@"ET_EXEC"


//--------------------- .note.nv.tkinfo           --------------------------
	.section	.note.nv.tkinfo,"",@"SHT_NOTE"
	.sectionflags	@"SHF_NOTE_NV_TKINFO"
	.tkinfo
        /*0018*/ 	.word	0x00000002
        /*0030*/ 	.string	""
        /*0030*/ 	.string	"ptxas"
        /*0030*/ 	.string	"Cuda compilation tools, release 13.0, V13.0.88"
        /*0030*/ 	.string	"Build cuda_13.0.r13.0/compiler.36424714_0"
        /*0030*/ 	.string	"-arch sm_100 -m 64 "



//--------------------- .note.nv.cuinfo           --------------------------
	.section	.note.nv.cuinfo,"",@"SHT_NOTE"
	.sectionflags	@"SHF_NOTE_NV_CUINFO"
        /*0018*/ 	.short	0x0002
        /*001a*/ 	.short	0x0064
        /*001c*/ 	.short	0x0082
	.zero		2


//--------------------- .nv.info                  --------------------------
	.section	.nv.info,"",@"SHT_CUDA_INFO"
	.align	4


	//----- nvinfo : EIATTR_REGCOUNT
	.align		4
        /*0000*/ 	.byte	0x04, 0x2f
        /*0002*/ 	.short	(.L_1 - .L_0)
	.align		4
.L_0:
        /*0004*/ 	.word	index@(_Z23executeFirstLayer_partAPdS_S_S_S_S_S_)
        /*0008*/ 	.word	0x00000020


	//----- nvinfo : EIATTR_FRAME_SIZE
	.align		4
.L_1:
        /*000c*/ 	.byte	0x04, 0x11
        /*000e*/ 	.short	(.L_3 - .L_2)
	.align		4
.L_2:
        /*0010*/ 	.word	index@($__internal_2_$__cuda_sm20_div_rn_f64_full)
        /*0014*/ 	.word	0x00000000


	//----- nvinfo : EIATTR_FRAME_SIZE
	.align		4
.L_3:
        /*0018*/ 	.byte	0x04, 0x11
        /*001a*/ 	.short	(.L_5 - .L_4)
	.align		4
.L_4:
        /*001c*/ 	.word	index@(_Z23executeFirstLayer_partAPdS_S_S_S_S_S_)
        /*0020*/ 	.word	0x00000000


	//----- nvinfo : EIATTR_REGCOUNT
	.align		4
.L_5:
        /*0024*/ 	.byte	0x04, 0x2f
        /*0026*/ 	.short	(.L_7 - .L_6)
	.align		4
.L_6:
        /*0028*/ 	.word	index@(_Z23executeFirstLayer_partBPdS_S_S_S_S_S_)
        /*002c*/ 	.word	0x00000020


	//----- nvinfo : EIATTR_FRAME_SIZE
	.align		4
.L_7:
        /*0030*/ 	.byte	0x04, 0x11
        /*0032*/ 	.short	(.L_9 - .L_8)
	.align		4
.L_8:
        /*0034*/ 	.word	index@($__internal_1_$__cuda_sm20_div_rn_f64_full)
        /*0038*/ 	.word	0x00000000


	//----- nvinfo : EIATTR_FRAME_SIZE
	.align		4
.L_9:
        /*003c*/ 	.byte	0x04, 0x11
        /*003e*/ 	.short	(.L_11 - .L_10)
	.align		4
.L_10:
        /*0040*/ 	.word	index@(_Z23executeFirstLayer_partBPdS_S_S_S_S_S_)
        /*0044*/ 	.word	0x00000000


	//----- nvinfo : EIATTR_REGCOUNT
	.align		4
.L_11:
        /*0048*/ 	.byte	0x04, 0x2f
        /*004a*/ 	.short	(.L_13 - .L_12)
	.align		4
.L_12:
        /*004c*/ 	.word	index@(_Z23executeFirstLayer_partCPdS_S_S_S_S_S_)
        /*0050*/ 	.word	0x00000020


	//----- nvinfo : EIATTR_FRAME_SIZE
	.align		4
.L_13:
        /*0054*/ 	.byte	0x04, 0x11
        /*0056*/ 	.short	(.L_15 - .L_14)
	.align		4
.L_14:
        /*0058*/ 	.word	index@($__internal_0_$__cuda_sm20_div_rn_f64_full)
        /*005c*/ 	.word	0x00000000


	//----- nvinfo : EIATTR_FRAME_SIZE
	.align		4
.L_15:
        /*0060*/ 	.byte	0x04, 0x11
        /*0062*/ 	.short	(.L_17 - .L_16)
	.align		4
.L_16:
        /*0064*/ 	.word	index@(_Z23executeFirstLayer_partCPdS_S_S_S_S_S_)
        /*0068*/ 	.word	0x00000000


	//----- nvinfo : EIATTR_MIN_STACK_SIZE
	.align		4
.L_17:
        /*006c*/ 	.byte	0x04, 0x12
        /*006e*/ 	.short	(.L_19 - .L_18)
	.align		4
.L_18:
        /*0070*/ 	.word	index@(_Z23executeFirstLayer_partCPdS_S_S_S_S_S_)
        /*0074*/ 	.word	0x00000000


	//----- nvinfo : EIATTR_MIN_STACK_SIZE
	.align		4
.L_19:
        /*0078*/ 	.byte	0x04, 0x12
        /*007a*/ 	.short	(.L_21 - .L_20)
	.align		4
.L_20:
        /*007c*/ 	.word	index@(_Z23executeFirstLayer_partBPdS_S_S_S_S_S_)
        /*0080*/ 	.word	0x00000000


	//----- nvinfo : EIATTR_MIN_STACK_SIZE
	.align		4
.L_21:
        /*0084*/ 	.byte	0x04, 0x12
        /*0086*/ 	.short	(.L_23 - .L_22)
	.align		4
.L_22:
        /*0088*/ 	.word	index@(_Z23executeFirstLayer_partAPdS_S_S_S_S_S_)
        /*008c*/ 	.word	0x00000000
.L_23:


//--------------------- .nv.compat                --------------------------
	.section	.nv.compat,"",@"SHT_CUDA_COMPAT_INFO"
	.align	4
        /*0000*/ 	.byte	0x02, 0x09, 0x00, 0x00, 0x02, 0x02, 0x01, 0x00, 0x02, 0x05, 0x05, 0x00, 0x03, 0x07, 0x01, 0x01
        /*0010*/ 	.byte	0x02, 0x03, 0x00, 0x00, 0x02, 0x06, 0x01, 0x00, 0x04, 0x0b, 0x08, 0x00, 0x01, 0x00, 0x00, 0x00
        /*0020*/ 	.byte	0x00, 0x00, 0x00, 0x00


//--------------------- .nv.info._Z23executeFirstLayer_partCPdS_S_S_S_S_S_ --------------------------
	.section	.nv.info._Z23executeFirstLayer_partCPdS_S_S_S_S_S_,"",@"SHT_CUDA_INFO"
	.sectionflags	@""
	.align	4


	//----- nvinfo : EIATTR_CUDA_API_VERSION
	.align		4
        /*0000*/ 	.byte	0x04, 0x37
        /*0002*/ 	.short	(.L_25 - .L_24)
.L_24:
        /*0004*/ 	.word	0x00000082


	//----- nvinfo : EIATTR_KPARAM_INFO
	.align		4
.L_25:
        /*0008*/ 	.byte	0x04, 0x17
        /*000a*/ 	.short	(.L_27 - .L_26)
.L_26:
        /*000c*/ 	.word	0x00000000
        /*0010*/ 	.short	0x0006
        /*0012*/ 	.short	0x0030
        /*0014*/ 	.byte	0x00, 0xf5, 0x21, 0x00


	//----- nvinfo : EIATTR_KPARAM_INFO
	.align		4
.L_27:
        /*0018*/ 	.byte	0x04, 0x17
        /*001a*/ 	.short	(.L_29 - .L_28)
.L_28:
        /*001c*/ 	.word	0x00000000
        /*0020*/ 	.short	0x0005
        /*0022*/ 	.short	0x0028
        /*0024*/ 	.byte	0x00, 0xf5, 0x21, 0x00


	//----- nvinfo : EIATTR_KPARAM_INFO
	.align		4
.L_29:
        /*0028*/ 	.byte	0x04, 0x17
        /*002a*/ 	.short	(.L_31 - .L_30)
.L_30:
        /*002c*/ 	.word	0x00000000
        /*0030*/ 	.short	0x0004
        /*0032*/ 	.short	0x0020
        /*0034*/ 	.byte	0x00, 0xf5, 0x21, 0x00


	//----- nvinfo : EIATTR_KPARAM_INFO
	.align		4
.L_31:
        /*0038*/ 	.byte	0x04, 0x17
        /*003a*/ 	.short	(.L_33 - .L_32)
.L_32:
        /*003c*/ 	.word	0x00000000
        /*0040*/ 	.short	0x0003
        /*0042*/ 	.short	0x0018
        /*0044*/ 	.byte	0x00, 0xf5, 0x21, 0x00


	//----- nvinfo : EIATTR_KPARAM_INFO
	.align		4
.L_33:
        /*0048*/ 	.byte	0x04, 0x17
        /*004a*/ 	.short	(.L_35 - .L_34)
.L_34:
        /*004c*/ 	.word	0x00000000
        /*0050*/ 	.short	0x0002
        /*0052*/ 	.short	0x0010
        /*0054*/ 	.byte	0x00, 0xf5, 0x21, 0x00


	//----- nvinfo : EIATTR_KPARAM_INFO
	.align		4
.L_35:
        /*0058*/ 	.byte	0x04, 0x17
        /*005a*/ 	.short	(.L_37 - .L_36)
.L_36:
        /*005c*/ 	.word	0x00000000
        /*0060*/ 	.short	0x0001
        /*0062*/ 	.short	0x0008
        /*0064*/ 	.byte	0x00, 0xf5, 0x21, 0x00


	//----- nvinfo : EIATTR_KPARAM_INFO
	.align		4
.L_37:
        /*0068*/ 	.byte	0x04, 0x17
        /*006a*/ 	.short	(.L_39 - .L_38)
.L_38:
        /*006c*/ 	.word	0x00000000
        /*0070*/ 	.short	0x0000
        /*0072*/ 	.short	0x0000
        /*0074*/ 	.byte	0x00, 0xf5, 0x21, 0x00


	//----- nvinfo : EIATTR_SPARSE_MMA_MASK
	.align		4
.L_39:
        /*0078*/ 	.byte	0x03, 0x50
        /*007a*/ 	.short	0x0000


	//----- nvinfo : EIATTR_MAXREG_COUNT
	.align		4
        /*007c*/ 	.byte	0x03, 0x1b
        /*007e*/ 	.short	0x00ff


	//----- nvinfo : EIATTR_MERCURY_ISA_VERSION
	.align		4
        /*0080*/ 	.byte	0x03, 0x5f
        /*0082*/ 	.short	0x0101


	//----- nvinfo : EIATTR_VRC_CTA_INIT_COUNT
	.align		4
        /*0084*/ 	.byte	0x02, 0x4a
	.zero		1
	.zero		1


	//----- nvinfo : EIATTR_EXIT_INSTR_OFFSETS
	.align		4
        /*0088*/ 	.byte	0x04, 0x1c
        /*008a*/ 	.short	(.L_41 - .L_40)


	//   ....[0]....
.L_40:
        /*008c*/ 	.word	0x00000950


	//----- nvinfo : EIATTR_CRS_STACK_SIZE
	.align		4
.L_41:
        /*0090*/ 	.byte	0x04, 0x1e
        /*0092*/ 	.short	(.L_43 - .L_42)
.L_42:
        /*0094*/ 	.word	0x00000000


	//----- nvinfo : EIATTR_CBANK_PARAM_SIZE
	.align		4
.L_43:
        /*0098*/ 	.byte	0x03, 0x19
        /*009a*/ 	.short	0x0038


	//----- nvinfo : EIATTR_PARAM_CBANK
	.align		4
        /*009c*/ 	.byte	0x04, 0x0a
        /*009e*/ 	.short	(.L_45 - .L_44)
	.align		4
.L_44:
        /*00a0*/ 	.word	index@(.nv.constant0._Z23executeFirstLayer_partCPdS_S_S_S_S_S_)
        /*00a4*/ 	.short	0x0380
        /*00a6*/ 	.short	0x0038


	//----- nvinfo : EIATTR_SW_WAR
	.align		4
.L_45:
        /*00a8*/ 	.byte	0x04, 0x36
        /*00aa*/ 	.short	(.L_47 - .L_46)
.L_46:
        /*00ac*/ 	.word	0x00000008
.L_47:


//--------------------- .nv.info._Z23executeFirstLayer_partBPdS_S_S_S_S_S_ --------------------------
	.section	.nv.info._Z23executeFirstLayer_partBPdS_S_S_S_S_S_,"",@"SHT_CUDA_INFO"
	.sectionflags	@""
	.align	4


	//----- nvinfo : EIATTR_CUDA_API_VERSION
	.align		4
        /*0000*/ 	.byte	0x04, 0x37
        /*0002*/ 	.short	(.L_49 - .L_48)
.L_48:
        /*0004*/ 	.word	0x00000082


	//----- nvinfo : EIATTR_KPARAM_INFO
	.align		4
.L_49:
        /*0008*/ 	.byte	0x04, 0x17
        /*000a*/ 	.short	(.L_51 - .L_50)
.L_50:
        /*000c*/ 	.word	0x00000000
        /*0010*/ 	.short	0x0006
        /*0012*/ 	.short	0x0030
        /*0014*/ 	.byte	0x00, 0xf5, 0x21, 0x00


	//----- nvinfo : EIATTR_KPARAM_INFO
	.align		4
.L_51:
        /*0018*/ 	.byte	0x04, 0x17
        /*001a*/ 	.short	(.L_53 - .L_52)
.L_52:
        /*001c*/ 	.word	0x00000000
        /*0020*/ 	.short	0x0005
        /*0022*/ 	.short	0x0028
        /*0024*/ 	.byte	0x00, 0xf5, 0x21, 0x00


	//----- nvinfo : EIATTR_KPARAM_INFO
	.align		4
.L_53:
        /*0028*/ 	.byte	0x04, 0x17
        /*002a*/ 	.short	(.L_55 - .L_54)
.L_54:
        /*002c*/ 	.word	0x00000000
        /*0030*/ 	.short	0x0004
        /*0032*/ 	.short	0x0020
        /*0034*/ 	.byte	0x00, 0xf5, 0x21, 0x00


	//----- nvinfo : EIATTR_KPARAM_INFO
	.align		4
.L_55:
        /*0038*/ 	.byte	0x04, 0x17
        /*003a*/ 	.short	(.L_57 - .L_56)
.L_56:
        /*003c*/ 	.word	0x00000000
        /*0040*/ 	.short	0x0003
        /*0042*/ 	.short	0x0018
        /*0044*/ 	.byte	0x00, 0xf5, 0x21, 0x00


	//----- nvinfo : EIATTR_KPARAM_INFO
	.align		4
.L_57:
        /*0048*/ 	.byte	0x04, 0x17
        /*004a*/ 	.short	(.L_59 - .L_58)
.L_58:
        /*004c*/ 	.word	0x00000000
        /*0050*/ 	.short	0x0002
        /*0052*/ 	.short	0x0010
        /*0054*/ 	.byte	0x00, 0xf5, 0x21, 0x00


	//----- nvinfo : EIATTR_KPARAM_INFO
	.align		4
.L_59:
        /*0058*/ 	.byte	0x04, 0x17
        /*005a*/ 	.short	(.L_61 - .L_60)
.L_60:
        /*005c*/ 	.word	0x00000000
        /*0060*/ 	.short	0x0001
        /*0062*/ 	.short	0x0008
        /*0064*/ 	.byte	0x00, 0xf5, 0x21, 0x00


	//----- nvinfo : EIATTR_KPARAM_INFO
	.align		4
.L_61:
        /*0068*/ 	.byte	0x04, 0x17
        /*006a*/ 	.short	(.L_63 - .L_62)
.L_62:
        /*006c*/ 	.word	0x00000000
        /*0070*/ 	.short	0x0000
        /*0072*/ 	.short	0x0000
        /*0074*/ 	.byte	0x00, 0xf5, 0x21, 0x00


	//----- nvinfo : EIATTR_SPARSE_MMA_MASK
	.align		4
.L_63:
        /*0078*/ 	.byte	0x03, 0x50
        /*007a*/ 	.short	0x0000


	//----- nvinfo : EIATTR_MAXREG_COUNT
	.align		4
        /*007c*/ 	.byte	0x03, 0x1b
        /*007e*/ 	.short	0x00ff


	//----- nvinfo : EIATTR_MERCURY_ISA_VERSION
	.align		4
        /*0080*/ 	.byte	0x03, 0x5f
        /*0082*/ 	.short	0x0101


	//----- nvinfo : EIATTR_VRC_CTA_INIT_COUNT
	.align		4
        /*0084*/ 	.byte	0x02, 0x4a
	.zero		1
	.zero		1


	//----- nvinfo : EIATTR_EXIT_INSTR_OFFSETS
	.align		4
        /*0088*/ 	.byte	0x04, 0x1c
        /*008a*/ 	.short	(.L_65 - .L_64)


	//   ....[0]....
.L_64:
        /*008c*/ 	.word	0x00000950


	//----- nvinfo : EIATTR_CRS_STACK_SIZE
	.align		4
.L_65:
        /*0090*/ 	.byte	0x04, 0x1e
        /*0092*/ 	.short	(.L_67 - .L_66)
.L_66:
        /*0094*/ 	.word	0x00000000


	//----- nvinfo : EIATTR_CBANK_PARAM_SIZE
	.align		4
.L_67:
        /*0098*/ 	.byte	0x03, 0x19
        /*009a*/ 	.short	0x0038


	//----- nvinfo : EIATTR_PARAM_CBANK
	.align		4
        /*009c*/ 	.byte	0x04, 0x0a
        /*009e*/ 	.short	(.L_69 - .L_68)
	.align		4
.L_68:
        /*00a0*/ 	.word	index@(.nv.constant0._Z23executeFirstLayer_partBPdS_S_S_S_S_S_)
        /*00a4*/ 	.short	0x0380
        /*00a6*/ 	.short	0x0038


	//----- nvinfo : EIATTR_SW_WAR
	.align		4
.L_69:
        /*00a8*/ 	.byte	0x04, 0x36
        /*00aa*/ 	.short	(.L_71 - .L_70)
.L_70:
        /*00ac*/ 	.word	0x00000008
.L_71:


//--------------------- .nv.info._Z23executeFirstLayer_partAPdS_S_S_S_S_S_ --------------------------
	.section	.nv.info._Z23executeFirstLayer_partAPdS_S_S_S_S_S_,"",@"SHT_CUDA_INFO"
	.sectionflags	@""
	.align	4


	//----- nvinfo : EIATTR_CUDA_API_VERSION
	.align		4
        /*0000*/ 	.byte	0x04, 0x37
        /*0002*/ 	.short	(.L_73 - .L_72)
.L_72:
        /*0004*/ 	.word	0x00000082


	//----- nvinfo : EIATTR_KPARAM_INFO
	.align		4
.L_73:
        /*0008*/ 	.byte	0x04, 0x17
        /*000a*/ 	.short	(.L_75 - .L_74)
.L_74:
        /*000c*/ 	.word	0x00000000
        /*0010*/ 	.short	0x0006
        /*0012*/ 	.short	0x0030
        /*0014*/ 	.byte	0x00, 0xf5, 0x21, 0x00


	//----- nvinfo : EIATTR_KPARAM_INFO
	.align		4
.L_75:
        /*0018*/ 	.byte	0x04, 0x17
        /*001a*/ 	.short	(.L_77 - .L_76)
.L_76:
        /*001c*/ 	.word	0x00000000
        /*0020*/ 	.short	0x0005
        /*0022*/ 	.short	0x0028
        /*0024*/ 	.byte	0x00, 0xf5, 0x21, 0x00


	//----- nvinfo : EIATTR_KPARAM_INFO
	.align		4
.L_77:
        /*0028*/ 	.byte	0x04, 0x17
        /*002a*/ 	.short	(.L_79 - .L_78)
.L_78:
        /*002c*/ 	.word	0x00000000
        /*0030*/ 	.short	0x0004
        /*0032*/ 	.short	0x0020
        /*0034*/ 	.byte	0x00, 0xf5, 0x21, 0x00


	//----- nvinfo : EIATTR_KPARAM_INFO
	.align		4
.L_79:
        /*0038*/ 	.byte	0x04, 0x17
        /*003a*/ 	.short	(.L_81 - .L_80)
.L_80:
        /*003c*/ 	.word	0x00000000
        /*0040*/ 	.short	0x0003
        /*0042*/ 	.short	0x0018
        /*0044*/ 	.byte	0x00, 0xf5, 0x21, 0x00


	//----- nvinfo : EIATTR_KPARAM_INFO
	.align		4
.L_81:
        /*0048*/ 	.byte	0x04, 0x17
        /*004a*/ 	.short	(.L_83 - .L_82)
.L_82:
        /*004c*/ 	.word	0x00000000
        /*0050*/ 	.short	0x0002
        /*0052*/ 	.short	0x0010
        /*0054*/ 	.byte	0x00, 0xf5, 0x21, 0x00


	//----- nvinfo : EIATTR_KPARAM_INFO
	.align		4
.L_83:
        /*0058*/ 	.byte	0x04, 0x17
        /*005a*/ 	.short	(.L_85 - .L_84)
.L_84:
        /*005c*/ 	.word	0x00000000
        /*0060*/ 	.short	0x0001
        /*0062*/ 	.short	0x0008
        /*0064*/ 	.byte	0x00, 0xf5, 0x21, 0x00


	//----- nvinfo : EIATTR_KPARAM_INFO
	.align		4
.L_85:
        /*0068*/ 	.byte	0x04, 0x17
        /*006a*/ 	.short	(.L_87 - .L_86)
.L_86:
        /*006c*/ 	.word	0x00000000
        /*0070*/ 	.short	0x0000
        /*0072*/ 	.short	0x0000
        /*0074*/ 	.byte	0x00, 0xf5, 0x21, 0x00


	//----- nvinfo : EIATTR_SPARSE_MMA_MASK
	.align		4
.L_87:
        /*0078*/ 	.byte	0x03, 0x50
        /*007a*/ 	.short	0x0000


	//----- nvinfo : EIATTR_MAXREG_COUNT
	.align		4
        /*007c*/ 	.byte	0x03, 0x1b
        /*007e*/ 	.short	0x00ff


	//----- nvinfo : EIATTR_MERCURY_ISA_VERSION
	.align		4
        /*0080*/ 	.byte	0x03, 0x5f
        /*0082*/ 	.short	0x0101


	//----- nvinfo : EIATTR_VRC_CTA_INIT_COUNT
	.align		4
        /*0084*/ 	.byte	0x02, 0x4a
	.zero		1
	.zero		1


	//----- nvinfo : EIATTR_EXIT_INSTR_OFFSETS
	.align		4
        /*0088*/ 	.byte	0x04, 0x1c
        /*008a*/ 	.short	(.L_89 - .L_88)


	//   ....[0]....
.L_88:
        /*008c*/ 	.word	0x00000970


	//----- nvinfo : EIATTR_CRS_STACK_SIZE
	.align		4
.L_89:
        /*0090*/ 	.byte	0x04, 0x1e
        /*0092*/ 	.short	(.L_91 - .L_90)
.L_90:
        /*0094*/ 	.word	0x00000000


	//----- nvinfo : EIATTR_CBANK_PARAM_SIZE
	.align		4
.L_91:
        /*0098*/ 	.byte	0x03, 0x19
        /*009a*/ 	.short	0x0038


	//----- nvinfo : EIATTR_PARAM_CBANK
	.align		4
        /*009c*/ 	.byte	0x04, 0x0a
        /*009e*/ 	.short	(.L_93 - .L_92)
	.align		4
.L_92:
        /*00a0*/ 	.word	index@(.nv.constant0._Z23executeFirstLayer_partAPdS_S_S_S_S_S_)
        /*00a4*/ 	.short	0x0380
        /*00a6*/ 	.short	0x0038


	//----- nvinfo : EIATTR_SW_WAR
	.align		4
.L_93:
        /*00a8*/ 	.byte	0x04, 0x36
        /*00aa*/ 	.short	(.L_95 - .L_94)
.L_94:
        /*00ac*/ 	.word	0x00000008
.L_95:


//--------------------- .nv.callgraph             --------------------------
	.section	.nv.callgraph,"",@"SHT_CUDA_CALLGRAPH"
	.align	4
	.sectionentsize	8
	.align		4
        /*0000*/ 	.word	0x00000000
	.align		4
        /*0004*/ 	.word	0xffffffff
	.align		4
        /*0008*/ 	.word	0x00000000
	.align		4
        /*000c*/ 	.word	0xfffffffe
	.align		4
        /*0010*/ 	.word	0x00000000
	.align		4
        /*0014*/ 	.word	0xfffffffd
	.align		4
        /*0018*/ 	.word	0x00000000
	.align		4
        /*001c*/ 	.word	0xfffffffc


//--------------------- .text._Z23executeFirstLayer_partCPdS_S_S_S_S_S_ --------------------------
	.section	.text._Z23executeFirstLayer_partCPdS_S_S_S_S_S_,"ax",@progbits
	.align	128
        .global         _Z23executeFirstLayer_partCPdS_S_S_S_S_S_
        .type           _Z23executeFirstLayer_partCPdS_S_S_S_S_S_,@function
        .size           _Z23executeFirstLayer_partCPdS_S_S_S_S_S_,(.L_x_24 - _Z23executeFirstLayer_partCPdS_S_S_S_S_S_)
        .other          _Z23executeFirstLayer_partCPdS_S_S_S_S_S_,@"STO_CUDA_ENTRY STV_DEFAULT"
_Z23executeFirstLayer_partCPdS_S_S_S_S_S_:
.text._Z23executeFirstLayer_partCPdS_S_S_S_S_S_:
[----:B------:R-:W-:Y:S01]  /*0000*/  LDC R1, c[0x0][0x37c] ;  /* 0x0000df00ff017b82 */ /* 0x000fe20000000800 */
[----:B------:R-:W0:Y:S07]  /*0010*/  S2R R28, SR_CTAID.Y ;  /* 0x00000000001c7919 */ /* 0x000e2e0000002600 */
[----:B------:R-:W1:Y:S01]  /*0020*/  LDC.64 R4, c[0x0][0x388] ;  /* 0x0000e200ff047b82 */ /* 0x000e620000000a00 */
[----:B------:R-:W2:Y:S01]  /*0030*/  LDCU.64 UR4, c[0x0][0x358] ;  /* 0x00006b00ff0477ac */ /* 0x000ea20008000a00 */
[----:B------:R-:W3:Y:S01]  /*0040*/  S2R R2, SR_TID.X ;  /* 0x0000000000027919 */ /* 0x000ee20000002100 */
[----:B------:R-:W4:Y:S05]  /*0050*/  S2R R0, SR_CTAID.X ;  /* 0x0000000000007919 */ /* 0x000f2a0000002500 */
[----:B------:R-:W5:Y:S01]  /*0060*/  LDC.64 R6, c[0x0][0x380] ;  /* 0x0000e000ff067b82 */ /* 0x000f620000000a00 */
[----:B------:R-:W2:Y:S01]  /*0070*/  S2R R3, SR_TID.Y ;  /* 0x0000000000037919 */ /* 0x000ea20000002200 */
[----:B0-----:R-:W-:-:S04]  /*0080*/  IMAD.SHL.U32 R9, R28, 0x20, RZ ;  /* 0x000000201c097824 */ /* 0x001fc800078e00ff */
[----:B---3--:R-:W-:Y:S02]  /*0090*/  IMAD R8, R2, 0x1c2, R9 ;  /* 0x000001c202087824 */ /* 0x008fe400078e0209 */
[----:B----4-:R-:W-:Y:S02]  /*00a0*/  IMAD R9, R0, 0x1b, RZ ;  /* 0x0000001b00097824 */ /* 0x010fe400078e02ff */
[----:B--2---:R-:W-:Y:S02]  /*00b0*/  IMAD R11, R3, 0x2, R8 ;  /* 0x00000002030b7824 */ /* 0x004fe400078e0208 */
[----:B-1----:R-:W-:-:S04]  /*00c0*/  IMAD.WIDE.U32 R4, R9, 0x8, R4 ;  /* 0x0000000809047825 */ /* 0x002fc800078e0004 */
[----:B-----5:R-:W-:Y:S01]  /*00d0*/  IMAD.WIDE.U32 R6, R11, 0x8, R6 ;  /* 0x000000080b067825 */ /* 0x020fe200078e0006 */
[----:B------:R-:W2:Y:S04]  /*00e0*/  LDG.E.64 R14, desc[UR4][R4.64+0x8] ;  /* 0x00000804040e7981 */ /* 0x000ea8000c1e1b00 */
[----:B------:R-:W2:Y:S04]  /*00f0*/  LDG.E.64 R10, desc[UR4][R6.64+0x54608] ;  /* 0x05460804060a7981 */ /* 0x000ea8000c1e1b00 */
[----:B------:R-:W3:Y:S04]  /*0100*/  LDG.E.64 R24, desc[UR4][R4.64] ;  /* 0x0000000404187981 */ /* 0x000ee8000c1e1b00 */
[----:B------:R-:W3:Y:S04]  /*0110*/  LDG.E.64 R12, desc[UR4][R6.64+0x54600] ;  /* 0x05460004060c7981 */ /* 0x000ee8000c1e1b00 */
[----:B------:R-:W4:Y:S04]  /*0120*/  LDG.E.64 R8, desc[UR4][R4.64+0x10] ;  /* 0x0000100404087981 */ /* 0x000f28000c1e1b00 */
[----:B------:R-:W4:Y:S04]  /*0130*/  LDG.E.64 R22, desc[UR4][R6.64+0x54610] ;  /* 0x0546100406167981 */ /* 0x000f28000c1e1b00 */
[----:B------:R-:W5:Y:S04]  /*0140*/  LDG.E.64 R16, desc[UR4][R4.64+0x20] ;  /* 0x0000200404107981 */ /* 0x000f68000c1e1b00 */
[----:B------:R-:W5:Y:S04]  /*0150*/  LDG.E.64 R18, desc[UR4][R6.64+0x54d10] ;  /* 0x054d100406127981 */ /* 0x000f68000c1e1b00 */
[----:B------:R-:W5:Y:S04]  /*0160*/  LDG.E.64 R20, desc[UR4][R6.64+0x54d08] ;  /* 0x054d080406147981 */ /* 0x000f68000c1e1b00 */
[----:B------:R-:W5:Y:S01]  /*0170*/  LDG.E.64 R26, desc[UR4][R6.64+0xb8218] ;  /* 0x0b821804061a7981 */ /* 0x000f62000c1e1b00 */
[----:B--2---:R-:W-:-:S03]  /*0180*/  DMUL R10, R10, R14 ;  /* 0x0000000e0a0a7228 */ /* 0x004fc60000000000 */
[----:B------:R-:W2:Y:S05]  /*0190*/  LDG.E.64 R14, desc[UR4][R4.64+0x18] ;  /* 0x00001804040e7981 */ /* 0x000eaa000c1e1b00 */
[----:B---3--:R-:W-:Y:S02]  /*01a0*/  DFMA R24, R12, R24, R10 ;  /* 0x000000180c18722b */ /* 0x008fe4000000000a */
[----:B------:R-:W3:Y:S04]  /*01b0*/  LDG.E.64 R10, desc[UR4][R4.64+0x28] ;  /* 0x00002804040a7981 */ /* 0x000ee8000c1e1b00 */
[----:B------:R-:W3:Y:S02]  /*01c0*/  LDG.E.64 R12, desc[UR4][R6.64+0x54d18] ;  /* 0x054d1804060c7981 */ /* 0x000ee4000c1e1b00 */
[----:B----4-:R-:W-:-:S02]  /*01d0*/  DFMA R8, R22, R8, R24 ;  /* 0x000000081608722b */ /* 0x010fc40000000018 */
[----:B------:R-:W4:Y:S01]  /*01e0*/  LDG.E.64 R24, desc[UR4][R6.64+0x55410] ;  /* 0x0554100406187981 */ /* 0x000f22000c1e1b00 */
[----:B-----5:R-:W-:-:S03]  /*01f0*/  DMUL R22, R18, R16 ;  /* 0x0000001012167228 */ /* 0x020fc60000000000 */
[----:B------:R-:W5:Y:S04]  /*0200*/  LDG.E.64 R16, desc[UR4][R4.64+0x38] ;  /* 0x0000380404107981 */ /* 0x000f68000c1e1b00 */
[----:B------:R-:W5:Y:S01]  /*0210*/  LDG.E.64 R18, desc[UR4][R6.64+0x55418] ;  /* 0x0554180406127981 */ /* 0x000f62000c1e1b00 */
[----:B--2---:R-:W-:-:S03]  /*0220*/  DFMA R14, R20, R14, R22 ;  /* 0x0000000e140e722b */ /* 0x004fc60000000016 */
[----:B------:R-:W4:Y:S04]  /*0230*/  LDG.E.64 R20, desc[UR4][R4.64+0x30] ;  /* 0x0000300404147981 */ /* 0x000f28000c1e1b00 */
[----:B------:R-:W2:Y:S01]  /*0240*/  LDG.E.64 R22, desc[UR4][R6.64+0xb7410] ;  /* 0x0b74100406167981 */ /* 0x000ea2000c1e1b00 */
[----:B---3--:R-:W-:-:S03]  /*0250*/  DFMA R10, R12, R10, R14 ;  /* 0x0000000a0c0a722b */ /* 0x008fc6000000000e */
[----:B------:R-:W3:Y:S04]  /*0260*/  LDG.E.64 R12, desc[UR4][R4.64+0x40] ;  /* 0x00004004040c7981 */ /* 0x000ee8000c1e1b00 */
[----:B------:R-:W3:Y:S01]  /*0270*/  LDG.E.64 R14, desc[UR4][R6.64+0x55420] ;  /* 0x05542004060e7981 */ /* 0x000ee2000c1e1b00 */
[----:B-----5:R-:W-:-:S03]  /*0280*/  DMUL R16, R18, R16 ;  /* 0x0000001012107228 */ /* 0x020fc60000000000 */
[----:B------:R-:W2:Y:S05]  /*0290*/  LDG.E.64 R18, desc[UR4][R4.64+0x50] ;  /* 0x0000500404127981 */ /* 0x000eaa000c1e1b00 */
[----:B----4-:R-:W-:Y:S02]  /*02a0*/  DFMA R20, R24, R20, R16 ;  /* 0x000000141814722b */ /* 0x010fe40000000010 */
[----:B------:R-:W4:Y:S04]  /*02b0*/  LDG.E.64 R16, desc[UR4][R4.64+0x48] ;  /* 0x0000480404107981 */ /* 0x000f28000c1e1b00 */
[----:B------:R-:W4:Y:S02]  /*02c0*/  LDG.E.64 R24, desc[UR4][R6.64+0xb7408] ;  /* 0x0b74080406187981 */ /* 0x000f24000c1e1b00 */
[----:B---3--:R-:W-:-:S02]  /*02d0*/  DFMA R12, R14, R12, R20 ;  /* 0x0000000c0e0c722b */ /* 0x008fc40000000014 */
[----:B------:R-:W3:Y:S04]  /*02e0*/  LDG.E.64 R14, desc[UR4][R4.64+0x58] ;  /* 0x00005804040e7981 */ /* 0x000ee8000c1e1b00 */
[----:B------:R-:W3:Y:S01]  /*02f0*/  LDG.E.64 R20, desc[UR4][R6.64+0xb7418] ;  /* 0x0b74180406147981 */ /* 0x000ee2000c1e1b00 */
[----:B--2---:R-:W-:-:S03]  /*0300*/  DMUL R18, R22, R18 ;  /* 0x0000001216127228 */ /* 0x004fc60000000000 */
[----:B------:R-:W2:Y:S05]  /*0310*/  LDG.E.64 R22, desc[UR4][R6.64+0xb7b20] ;  /* 0x0b7b200406167981 */ /* 0x000eaa000c1e1b00 */
[----:B----4-:R-:W-:Y:S02]  /*0320*/  DFMA R24, R24, R16, R18 ;  /* 0x000000101818722b */ /* 0x010fe40000000012 */
[----:B------:R-:W4:Y:S04]  /*0330*/  LDG.E.64 R18, desc[UR4][R4.64+0x68] ;  /* 0x0000680404127981 */ /* 0x000f28000c1e1b00 */
[----:B------:R-:W4:Y:S02]  /*0340*/  LDG.E.64 R16, desc[UR4][R6.64+0xb7b18] ;  /* 0x0b7b180406107981 */ /* 0x000f24000c1e1b00 */
[----:B---3--:R-:W-:-:S02]  /*0350*/  DFMA R14, R20, R14, R24 ;  /* 0x0000000e140e722b */ /* 0x008fc40000000018 */
[----:B------:R-:W3:Y:S04]  /*0360*/  LDG.E.64 R24, desc[UR4][R4.64+0x60] ;  /* 0x0000600404187981 */ /* 0x000ee8000c1e1b00 */
[----:B------:R-:W3:Y:S01]  /*0370*/  LDG.E.64 R20, desc[UR4][R6.64+0xb7b10] ;  /* 0x0b7b100406147981 */ /* 0x000ee2000c1e1b00 */
[----:B----4-:R-:W-:-:S03]  /*0380*/  DMUL R18, R16, R18 ;  /* 0x0000001210127228 */ /* 0x010fc60000000000 */
[----:B------:R-:W2:Y:S05]  /*0390*/  LDG.E.64 R16, desc[UR4][R4.64+0x70] ;  /* 0x0000700404107981 */ /* 0x000eaa000c1e1b00 */
[----:B---3--:R-:W-:Y:S02]  /*03a0*/  DFMA R24, R20, R24, R18 ;  /* 0x000000181418722b */ /* 0x008fe40000000012 */
[----:B------:R-:W3:Y:S04]  /*03b0*/  LDG.E.64 R18, desc[UR4][R4.64+0x80] ;  /* 0x0000800404127981 */ /* 0x000ee8000c1e1b00 */
[----:B------:R-:W3:Y:S02]  /*03c0*/  LDG.E.64 R20, desc[UR4][R6.64+0xb8220] ;  /* 0x0b82200406147981 */ /* 0x000ee4000c1e1b00 */
[----:B--2---:R-:W-:-:S02]  /*03d0*/  DFMA R16, R22, R16, R24 ;  /* 0x000000101610722b */ /* 0x004fc40000000018 */
[----:B------:R-:W2:Y:S04]  /*03e0*/  LDG.E.64 R24, desc[UR4][R4.64+0x78] ;  /* 0x0000780404187981 */ /* 0x000ea8000c1e1b00 */
[----:B------:R-:W4:Y:S01]  /*03f0*/  LDG.E.64 R22, desc[UR4][R6.64+0xb8228] ;  /* 0x0b82280406167981 */ /* 0x000f22000c1e1b00 */
[----:B---3--:R-:W-:-:S03]  /*0400*/  DMUL R18, R20, R18 ;  /* 0x0000001214127228 */ /* 0x008fc60000000000 */
[----:B------:R-:W4:Y:S05]  /*0410*/  LDG.E.64 R20, desc[UR4][R4.64+0x88] ;  /* 0x0000880404147981 */ /* 0x000f2a000c1e1b00 */
[----:B--2---:R-:W-:Y:S01]  /*0420*/  DFMA R18, R26, R24, R18 ;  /* 0x000000181a12722b */ /* 0x004fe20000000012 */
[----:B------:R-:W2:Y:S04]  /*0430*/  LDG.E.64 R24, desc[UR4][R4.64+0x90] ;  /* 0x0000900404187981 */ /* 0x000ea8000c1e1b00 */
[----:B------:R-:W2:Y:S03]  /*0440*/  LDG.E.64 R26, desc[UR4][R6.64+0x11a210] ;  /* 0x11a21004061a7981 */ /* 0x000ea6000c1e1b00 */
[----:B----4-:R-:W-:Y:S01]  /*0450*/  DFMA R18, R22, R20, R18 ;  /* 0x000000141612722b */ /* 0x010fe20000000012 */
[----:B------:R-:W3:Y:S04]  /*0460*/  LDG.E.64 R20, desc[UR4][R4.64+0x98] ;  /* 0x0000980404147981 */ /* 0x000ee8000c1e1b00 */
[----:B------:R-:W3:Y:S02]  /*0470*/  LDG.E.64 R22, desc[UR4][R6.64+0x11a218] ;  /* 0x11a2180406167981 */ /* 0x000ee4000c1e1b00 */
[----:B---3--:R-:W-:-:S02]  /*0480*/  DMUL R20, R22, R20 ;  /* 0x0000001416147228 */ /* 0x008fc40000000000 */
[----:B------:R-:W3:Y:S06]  /*0490*/  LDG.E.64 R22, desc[UR4][R6.64+0x11a220] ;  /* 0x11a2200406167981 */ /* 0x000eec000c1e1b00 */
[----:B--2---:R-:W-:Y:S02]  /*04a0*/  DFMA R24, R26, R24, R20 ;  /* 0x000000181a18722b */ /* 0x004fe40000000014 */
[----:B------:R-:W3:Y:S01]  /*04b0*/  LDG.E.64 R20, desc[UR4][R4.64+0xa0] ;  /* 0x0000a00404147981 */ /* 0x000ee2000c1e1b00 */
[----:B------:R-:W-:-:S03]  /*04c0*/  IMAD R3, R0, 0x32c4, R3 ;  /* 0x000032c400037824 */ /* 0x000fc600078e0203 */
[----:B------:R-:W2:Y:S01]  /*04d0*/  LDG.E.64 R26, desc[UR4][R6.64+0x11a918] ;  /* 0x11a91804061a7981 */ /* 0x000ea2000c1e1b00 */
[----:B------:R-:W-:-:S04]  /*04e0*/  IMAD R3, R28, 0x10, R3 ;  /* 0x000000101c037824 */ /* 0x000fc800078e0203 */
[----:B------:R-:W-:Y:S02]  /*04f0*/  IMAD R28, R2, 0x72, R3 ;  /* 0x00000072021c7824 */ /* 0x000fe400078e0203 */
[----:B------:R-:W2:Y:S01]  /*0500*/  LDG.E.64 R2, desc[UR4][R4.64+0xa8] ;  /* 0x0000a80404027981 */ /* 0x000ea2000c1e1b00 */
[----:B---3--:R-:W-:-:S03]  /*0510*/  DFMA R20, R22, R20, R24 ;  /* 0x000000141614722b */ /* 0x008fc60000000018 */
[----:B------:R-:W3:Y:S04]  /*0520*/  LDG.E.64 R22, desc[UR4][R4.64+0xb0] ;  /* 0x0000b00404167981 */ /* 0x000ee8000c1e1b00 */
[----:B------:R-:W3:Y:S02]  /*0530*/  LDG.E.64 R24, desc[UR4][R6.64+0x11a920] ;  /* 0x11a9200406187981 */ /* 0x000ee4000c1e1b00 */
[----:B---3--:R-:W-:Y:S02]  /*0540*/  DMUL R22, R24, R22 ;  /* 0x0000001618167228 */ /* 0x008fe40000000000 */
[----:B------:R-:W3:Y:S06]  /*0550*/  LDG.E.64 R24, desc[UR4][R4.64+0xb8] ;  /* 0x0000b80404187981 */ /* 0x000eec000c1e1b00 */
[----:B--2---:R-:W-:-:S02]  /*0560*/  DFMA R2, R26, R2, R22 ;  /* 0x000000021a02722b */ /* 0x004fc40000000016 */
[----:B------:R-:W3:Y:S04]  /*0570*/  LDG.E.64 R22, desc[UR4][R6.64+0x11a928] ;  /* 0x11a9280406167981 */ /* 0x000ee8000c1e1b00 */
[----:B------:R-:W2:Y:S02]  /*0580*/  LDG.E.64 R26, desc[UR4][R6.64+0x11b020] ;  /* 0x11b02004061a7981 */ /* 0x000ea4000c1e1b00 */
[----:B---3--:R-:W-:Y:S02]  /*0590*/  DFMA R2, R22, R24, R2 ;  /* 0x000000181602722b */ /* 0x008fe40000000002 */
[----:B------:R-:W3:Y:S04]  /*05a0*/  LDG.E.64 R24, desc[UR4][R4.64+0xc8] ;  /* 0x0000c80404187981 */ /* 0x000ee8000c1e1b00 */
[----:B------:R-:W3:Y:S01]  /*05b0*/  LDG.E.64 R22, desc[UR4][R6.64+0x11b028] ;  /* 0x11b0280406167981 */ /* 0x000ee2000c1e1b00 */
[----:B------:R-:W-:-:S03]  /*05c0*/  DADD R8, RZ, R8 ;  /* 0x00000000ff087229 */ /* 0x000fc60000000008 */
[----:B------:R-:W4:Y:S01]  /*05d0*/  LDG.E.64 R6, desc[UR4][R6.64+0x11b030] ;  /* 0x11b0300406067981 */ /* 0x000f22000c1e1b00 */
[----:B---3--:R-:W-:-:S03]  /*05e0*/  DMUL R22, R22, R24 ;  /* 0x0000001816167228 */ /* 0x008fc60000000000 */
[----:B------:R-:W2:Y:S01]  /*05f0*/  LDG.E.64 R24, desc[UR4][R4.64+0xc0] ;  /* 0x0000c00404187981 */ /* 0x000ea2000c1e1b00 */
[----:B------:R-:W-:Y:S02]  /*0600*/  DADD R10, R8, R10 ;  /* 0x00000000080a7229 */ /* 0x000fe4000000000a */
[----:B------:R-:W0:Y:S02]  /*0610*/  LDC.64 R8, c[0x0][0x398] ;  /* 0x0000e600ff087b82 */ /* 0x000e240000000a00 */
[----:B0-----:R-:W-:-:S06]  /*0620*/  IMAD.WIDE.U32 R8, R0, 0x8, R8 ;  /* 0x0000000800087825 */ /* 0x001fcc00078e0008 */
[----:B------:R-:W3:Y:S01]  /*0630*/  LDG.E.64 R8, desc[UR4][R8.64] ;  /* 0x0000000408087981 */ /* 0x000ee2000c1e1b00 */
[----:B--2---:R-:W-:Y:S01]  /*0640*/  DFMA R24, R26, R24, R22 ;  /* 0x000000181a18722b */ /* 0x004fe20000000016 */
[----:B------:R-:W0:Y:S02]  /*0650*/  LDC.64 R22, c[0x0][0x3a0] ;  /* 0x0000e800ff167b82 */ /* 0x000e240000000a00 */
[----:B------:R-:W4:Y:S01]  /*0660*/  LDG.E.64 R26, desc[UR4][R4.64+0xd0] ;  /* 0x0000d004041a7981 */ /* 0x000f22000c1e1b00 */
[----:B0-----:R-:W-:-:S06]  /*0670*/  IMAD.WIDE.U32 R22, R0, 0x8, R22 ;  /* 0x0000000800167825 */ /* 0x001fcc00078e0016 */
[----:B------:R-:W2:Y:S01]  /*0680*/  LDG.E.64 R22, desc[UR4][R22.64] ;  /* 0x0000000416167981 */ /* 0x000ea2000c1e1b00 */
[----:B------:R-:W-:-:S08]  /*0690*/  DADD R10, R10, R12 ;  /* 0x000000000a0a7229 */ /* 0x000fd0000000000c */
[----:B------:R-:W-:Y:S01]  /*06a0*/  DADD R14, R10, R14 ;  /* 0x000000000a0e7229 */ /* 0x000fe2000000000e */
[----:B------:R-:W-:-:S07]  /*06b0*/  IMAD.MOV.U32 R10, RZ, RZ, 0x1 ;  /* 0x00000001ff0a7424 */ /* 0x000fce00078e00ff */
[----:B------:R-:W-:-:S08]  /*06c0*/  DADD R14, R14, R16 ;  /* 0x000000000e0e7229 */ /* 0x000fd00000000010 */
[----:B------:R-:W-:-:S08]  /*06d0*/  DADD R14, R14, R18 ;  /* 0x000000000e0e7229 */ /* 0x000fd00000000012 */
[----:B------:R-:W-:-:S08]  /*06e0*/  DADD R14, R14, R20 ;  /* 0x000000000e0e7229 */ /* 0x000fd00000000014 */
[----:B------:R-:W-:Y:S01]  /*06f0*/  DADD R2, R14, R2 ;  /* 0x000000000e027229 */ /* 0x000fe20000000002 */
[----:B------:R-:W-:Y:S01]  /*0700*/  BSSY.RECONVERGENT B0, `(.L_x_0) ;  /* 0x0000014000007945 */ /* 0x000fe20003800200 */
[----:B------:R-:W-:Y:S01]  /*0710*/  VIADD R28, R28, 0x2ac0 ;  /* 0x00002ac01c1c7836 */ /* 0x000fe20000000000 */
[----:B--2---:R-:W0:Y:S02]  /*0720*/  MUFU.RCP64H R11, R23 ;  /* 0x00000017000b7308 */ /* 0x004e240000001800 */
[----:B0-----:R-:W-:-:S08]  /*0730*/  DFMA R12, -R22, R10, 1 ;  /* 0x3ff00000160c742b */ /* 0x001fd0000000010a */
[----:B------:R-:W-:Y:S02]  /*0740*/  DFMA R12, R12, R12, R12 ;  /* 0x0000000c0c0c722b */ /* 0x000fe4000000000c */
[----:B----4-:R-:W-:-:S06]  /*0750*/  DFMA R6, R6, R26, R24 ;  /* 0x0000001a0606722b */ /* 0x010fcc0000000018 */
[----:B------:R-:W-:Y:S02]  /*0760*/  DFMA R12, R10, R12, R10 ;  /* 0x0000000c0a0c722b */ /* 0x000fe4000000000a */
[----:B------:R-:W-:-:S06]  /*0770*/  DADD R2, R2, R6 ;  /* 0x0000000002027229 */ /* 0x000fcc0000000006 */
[----:B------:R-:W-:-:S08]  /*0780*/  DFMA R4, -R22, R12, 1 ;  /* 0x3ff000001604742b */ /* 0x000fd0000000010c */
[----:B------:R-:W-:Y:S02]  /*0790*/  DFMA R12, R12, R4, R12 ;  /* 0x000000040c0c722b */ /* 0x000fe4000000000c */
[----:B---3--:R-:W-:-:S08]  /*07a0*/  DADD R4, R2, -R8 ;  /* 0x0000000002047229 */ /* 0x008fd00000000808 */
[----:B------:R-:W-:-:S08]  /*07b0*/  DMUL R2, R4, R12 ;  /* 0x0000000c04027228 */ /* 0x000fd00000000000 */
[----:B------:R-:W-:-:S08]  /*07c0*/  DFMA R6, -R22, R2, R4 ;  /* 0x000000021606722b */ /* 0x000fd00000000104 */
[----:B------:R-:W-:Y:S01]  /*07d0*/  DFMA R2, R12, R6, R2 ;  /* 0x000000060c02722b */ /* 0x000fe20000000002 */
[----:B------:R-:W-:-:S09]  /*07e0*/  FSETP.GEU.AND P1, PT, |R5|, 6.5827683646048100446e-37, PT ;  /* 0x036000000500780b */ /* 0x000fd20003f2e200 */
[----:B------:R-:W-:-:S05]  /*07f0*/  FFMA R6, RZ, R23, R3 ;  /* 0x00000017ff067223 */ /* 0x000fca0000000003 */
[----:B------:R-:W-:-:S13]  /*0800*/  FSETP.GT.AND P0, PT, |R6|, 1.469367938527859385e-39, PT ;  /* 0x001000000600780b */ /* 0x000fda0003f04200 */
[----:B------:R-:W-:Y:S05]  /*0810*/  @P0 BRA P1, `(.L_x_1) ;  /* 0x0000000000080947 */ /* 0x000fea0000800000 */
[----:B------:R-:W-:-:S07]  /*0820*/  MOV R10, 0x840 ;  /* 0x00000840000a7802 */ /* 0x000fce0000000f00 */
[----:B------:R-:W-:Y:S05]  /*0830*/  CALL.REL.NOINC `($__internal_0_$__cuda_sm20_div_rn_f64_full) ;  /* 0x0000000000487944 */ /* 0x000fea0003c00000 */
.L_x_1:
[----:B------:R-:W-:Y:S05]  /*0840*/  BSYNC.RECONVERGENT B0 ;  /* 0x0000000000007941 */ /* 0x000fea0003800200 */
.L_x_0:
[----:B------:R-:W0:Y:S08]  /*0850*/  LDC.64 R4, c[0x0][0x3a8] ;  /* 0x0000ea00ff047b82 */ /* 0x000e300000000a00 */
[----:B------:R-:W1:Y:S08]  /*0860*/  LDC.64 R6, c[0x0][0x3b0] ;  /* 0x0000ec00ff067b82 */ /* 0x000e700000000a00 */
[----:B------:R-:W2:Y:S01]  /*0870*/  LDC.64 R8, c[0x0][0x390] ;  /* 0x0000e400ff087b82 */ /* 0x000ea20000000a00 */
[----:B0-----:R-:W-:-:S06]  /*0880*/  IMAD.WIDE.U32 R4, R0, 0x8, R4 ;  /* 0x0000000800047825 */ /* 0x001fcc00078e0004 */
[----:B------:R-:W3:Y:S01]  /*0890*/  LDG.E.64 R4, desc[UR4][R4.64] ;  /* 0x0000000404047981 */ /* 0x000ee2000c1e1b00 */
[----:B-1----:R-:W-:-:S06]  /*08a0*/  IMAD.WIDE.U32 R6, R0, 0x8, R6 ;  /* 0x0000000800067825 */ /* 0x002fcc00078e0006 */
[----:B------:R-:W3:Y:S01]  /*08b0*/  LDG.E.64 R6, desc[UR4][R6.64] ;  /* 0x0000000406067981 */ /* 0x000ee2000c1e1b00 */
[----:B--2---:R-:W-:Y:S01]  /*08c0*/  IMAD.WIDE R28, R28, 0x8, R8 ;  /* 0x000000081c1c7825 */ /* 0x004fe200078e0208 */
[----:B---3--:R-:W-:-:S08]  /*08d0*/  DFMA R2, R4, R2, R6 ;  /* 0x000000020402722b */ /* 0x008fd00000000006 */
[----:B------:R-:W-:-:S06]  /*08e0*/  DSETP.GEU.AND P0, PT, R2, RZ, PT ;  /* 0x000000ff0200722a */ /* 0x000fcc0003f0e000 */
[----:B------:R-:W-:Y:S02]  /*08f0*/  FSEL R2, R2, RZ, P0 ;  /* 0x000000ff02027208 */ /* 0x000fe40000000000 */
[----:B------:R-:W-:-:S06]  /*0900*/  FSEL R3, R3, RZ, P0 ;  /* 0x000000ff03037208 */ /* 0x000fcc0000000000 */
[----:B------:R-:W-:-:S06]  /*0910*/  DSETP.GT.AND P0, PT, R2, 6, PT ;  /* 0x401800000200742a */ /* 0x000fcc0003f04000 */
[----:B------:R-:W-:Y:S02]  /*0920*/  FSEL R2, R2, RZ, !P0 ;  /* 0x000000ff02027208 */ /* 0x000fe40004000000 */
[----:B------:R-:W-:-:S05]  /*0930*/  FSEL R3, R3, 2.375, !P0 ;  /* 0x4018000003037808 */ /* 0x000fca0004000000 */
[----:B------:R-:W-:Y:S01]  /*0940*/  STG.E.64 desc[UR4][R28.64], R2 ;  /* 0x000000021c007986 */ /* 0x000fe2000c101b04 */
[----:B------:R-:W-:Y:S05]  /*0950*/  EXIT ;  /* 0x000000000000794d */ /* 0x000fea0003800000 */
        .weak           $__internal_0_$__cuda_sm20_div_rn_f64_full
        .type           $__internal_0_$__cuda_sm20_div_rn_f64_full,@function
        .size           $__internal_0_$__cuda_sm20_div_rn_f64_full,(.L_x_24 - $__internal_0_$__cuda_sm20_div_rn_f64_full)
$__internal_0_$__cuda_sm20_div_rn_f64_full:
[C---:B------:R-:W-:Y:S01]  /*0960*/  FSETP.GEU.AND P0, PT, |R23|.reuse, 1.469367938527859385e-39, PT ;  /* 0x001000001700780b */ /* 0x040fe20003f0e200 */
[--C-:B------:R-:W-:Y:S01]  /*0970*/  IMAD.MOV.U32 R6, RZ, RZ, R22.reuse ;  /* 0x000000ffff067224 */ /* 0x100fe200078e0016 */
[----:B------:R-:W-:Y:S01]  /*0980*/  LOP3.LUT R2, R23, 0x800fffff, RZ, 0xc0, !PT ;  /* 0x800fffff17027812 */ /* 0x000fe200078ec0ff */
[----:B------:R-:W-:Y:S01]  /*0990*/  IMAD.MOV.U32 R7, RZ, RZ, R23 ;  /* 0x000000ffff077224 */ /* 0x000fe200078e0017 */
[C---:B------:R-:W-:Y:S01]  /*09a0*/  FSETP.GEU.AND P2, PT, |R5|.reuse, 1.469367938527859385e-39, PT ;  /* 0x001000000500780b */ /* 0x040fe20003f4e200 */
[----:B------:R-:W-:Y:S01]  /*09b0*/  IMAD.MOV.U32 R8, RZ, RZ, 0x1 ;  /* 0x00000001ff087424 */ /* 0x000fe200078e00ff */
[----:B------:R-:W-:Y:S01]  /*09c0*/  LOP3.LUT R3, R2, 0x3ff00000, RZ, 0xfc, !PT ;  /* 0x3ff0000002037812 */ /* 0x000fe200078efcff */
[----:B------:R-:W-:Y:S01]  /*09d0*/  IMAD.MOV.U32 R2, RZ, RZ, R22 ;  /* 0x000000ffff027224 */ /* 0x000fe200078e0016 */
[----:B------:R-:W-:Y:S01]  /*09e0*/  LOP3.LUT R11, R5, 0x7ff00000, RZ, 0xc0, !PT ;  /* 0x7ff00000050b7812 */ /* 0x000fe200078ec0ff */
[----:B------:R-:W-:Y:S01]  /*09f0*/  BSSY.RECONVERGENT B1, `(.L_x_2) ;  /* 0x0000050000017945 */ /* 0x000fe20003800200 */
[----:B------:R-:W-:-:S03]  /*0a00*/  LOP3.LUT R22, R23, 0x7ff00000, RZ, 0xc0, !PT ;  /* 0x7ff0000017167812 */ /* 0x000fc600078ec0ff */
[----:B------:R-:W-:Y:S01]  /*0a10*/  @!P0 DMUL R2, R6, 8.98846567431157953865e+307 ;  /* 0x7fe0000006028828 */ /* 0x000fe20000000000 */
[----:B------:R-:W-:Y:S01]  /*0a20*/  ISETP.GE.U32.AND P1, PT, R11, R22, PT ;  /* 0x000000160b00720c */ /* 0x000fe20003f26070 */
[----:B------:R-:W-:Y:S02]  /*0a30*/  IMAD.MOV.U32 R21, RZ, RZ, R11 ;  /* 0x000000ffff157224 */ /* 0x000fe400078e000b */
[----:B------:R-:W-:Y:S02]  /*0a40*/  @!P2 LOP3.LUT R16, R7, 0x7ff00000, RZ, 0xc0, !PT ;  /* 0x7ff000000710a812 */ /* 0x000fe400078ec0ff */
[----:B------:R-:W0:Y:S02]  /*0a50*/  MUFU.RCP64H R9, R3 ;  /* 0x0000000300097308 */ /* 0x000e240000001800 */
[----:B------:R-:W-:Y:S01]  /*0a60*/  @!P2 ISETP.GE.U32.AND P3, PT, R11, R16, PT ;  /* 0x000000100b00a20c */ /* 0x000fe20003f66070 */
[----:B------:R-:W-:Y:S01]  /*0a70*/  @!P2 IMAD.MOV.U32 R16, RZ, RZ, RZ ;  /* 0x000000ffff10a224 */ /* 0x000fe200078e00ff */
[----:B------:R-:W-:-:S05]  /*0a80*/  @!P0 LOP3.LUT R22, R3, 0x7ff00000, RZ, 0xc0, !PT ;  /* 0x7ff0000003168812 */ /* 0x000fca00078ec0ff */
[----:B------:R-:W-:Y:S01]  /*0a90*/  VIADD R20, R22, 0xffffffff ;  /* 0xffffffff16147836 */ /* 0x000fe20000000000 */
[----:B0-----:R-:W-:-:S08]  /*0aa0*/  DFMA R12, R8, -R2, 1 ;  /* 0x3ff00000080c742b */ /* 0x001fd00000000802 */
[----:B------:R-:W-:Y:S01]  /*0ab0*/  DFMA R14, R12, R12, R12 ;  /* 0x0000000c0c0e722b */ /* 0x000fe2000000000c */
[----:B------:R-:W-:-:S05]  /*0ac0*/  IMAD.MOV.U32 R12, RZ, RZ, 0x1ca00000 ;  /* 0x1ca00000ff0c7424 */ /* 0x000fca00078e00ff */
[C---:B------:R-:W-:Y:S02]  /*0ad0*/  @!P2 SEL R13, R12.reuse, 0x63400000, !P3 ;  /* 0x634000000c0da807 */ /* 0x040fe40005800000 */
[----:B------:R-:W-:Y:S01]  /*0ae0*/  DFMA R14, R8, R14, R8 ;  /* 0x0000000e080e722b */ /* 0x000fe20000000008 */
[----:B------:R-:W-:Y:S01]  /*0af0*/  SEL R9, R12, 0x63400000, !P1 ;  /* 0x634000000c097807 */ /* 0x000fe20004800000 */
[----:B------:R-:W-:Y:S01]  /*0b00*/  IMAD.MOV.U32 R8, RZ, RZ, R4 ;  /* 0x000000ffff087224 */ /* 0x000fe200078e0004 */
[--C-:B------:R-:W-:Y:S02]  /*0b10*/  @!P2 LOP3.LUT R13, R13, 0x80000000, R5.reuse, 0xf8, !PT ;  /* 0x800000000d0da812 */ /* 0x100fe400078ef805 */
[----:B------:R-:W-:Y:S02]  /*0b20*/  LOP3.LUT R9, R9, 0x800fffff, R5, 0xf8, !PT ;  /* 0x800fffff09097812 */ /* 0x000fe400078ef805 */
[----:B------:R-:W-:Y:S01]  /*0b30*/  @!P2 LOP3.LUT R17, R13, 0x100000, RZ, 0xfc, !PT ;  /* 0x001000000d11a812 */ /* 0x000fe200078efcff */
[----:B------:R-:W-:-:S05]  /*0b40*/  DFMA R18, R14, -R2, 1 ;  /* 0x3ff000000e12742b */ /* 0x000fca0000000802 */
[----:B------:R-:W-:-:S03]  /*0b50*/  @!P2 DFMA R8, R8, 2, -R16 ;  /* 0x400000000808a82b */ /* 0x000fc60000000810 */
[----:B------:R-:W-:-:S07]  /*0b60*/  DFMA R14, R14, R18, R14 ;  /* 0x000000120e0e722b */ /* 0x000fce000000000e */
[----:B------:R-:W-:Y:S01]  /*0b70*/  @!P2 LOP3.LUT R21, R9, 0x7ff00000, RZ, 0xc0, !PT ;  /* 0x7ff000000915a812 */ /* 0x000fe200078ec0ff */
[----:B------:R-:W-:-:S04]  /*0b80*/  DMUL R16, R14, R8 ;  /* 0x000000080e107228 */ /* 0x000fc80000000000 */
[----:B------:R-:W-:-:S04]  /*0b90*/  VIADD R13, R21, 0xffffffff ;  /* 0xffffffff150d7836 */ /* 0x000fc80000000000 */
[----:B------:R-:W-:Y:S01]  /*0ba0*/  DFMA R18, R16, -R2, R8 ;  /* 0x800000021012722b */ /* 0x000fe20000000008 */
[----:B------:R-:W-:-:S04]  /*0bb0*/  ISETP.GT.U32.AND P0, PT, R13, 0x7feffffe, PT ;  /* 0x7feffffe0d00780c */ /* 0x000fc80003f04070 */
[----:B------:R-:W-:-:S03]  /*0bc0*/  ISETP.GT.U32.OR P0, PT, R20, 0x7feffffe, P0 ;  /* 0x7feffffe1400780c */ /* 0x000fc60000704470 */
[----:B------:R-:W-:-:S10]  /*0bd0*/  DFMA R14, R14, R18, R16 ;  /* 0x000000120e0e722b */ /* 0x000fd40000000010 */
[----:B------:R-:W-:Y:S05]  /*0be0*/  @P0 BRA `(.L_x_3) ;  /* 0x00000000006c0947 */ /* 0x000fea0003800000 */
[----:B------:R-:W-:-:S04]  /*0bf0*/  LOP3.LUT R16, R7, 0x7ff00000, RZ, 0xc0, !PT ;  /* 0x7ff0000007107812 */ /* 0x000fc800078ec0ff */
[CC--:B------:R-:W-:Y:S02]  /*0c00*/  VIADDMNMX R4, R11.reuse, -R16.reuse, 0xb9600000, !PT ;  /* 0xb96000000b047446 */ /* 0x0c0fe40007800910 */
[----:B------:R-:W-:Y:S02]  /*0c10*/  ISETP.GE.U32.AND P0, PT, R11, R16, PT ;  /* 0x000000100b00720c */ /* 0x000fe40003f06070 */
[----:B------:R-:W-:Y:S02]  /*0c20*/  VIMNMX R4, PT, PT, R4, 0x46a00000, PT ;  /* 0x46a0000004047848 */ /* 0x000fe40003fe0100 */
[----:B------:R-:W-:-:S05]  /*0c30*/  SEL R11, R12, 0x63400000, !P0 ;  /* 0x634000000c0b7807 */ /* 0x000fca0004000000 */
[----:B------:R-:W-:Y:S02]  /*0c40*/  IMAD.IADD R11, R4, 0x1, -R11 ;  /* 0x00000001040b7824 */ /* 0x000fe400078e0a0b */
[----:B------:R-:W-:Y:S02]  /*0c50*/  IMAD.MOV.U32 R4, RZ, RZ, RZ ;  /* 0x000000ffff047224 */ /* 0x000fe400078e00ff */
[----:B------:R-:W-:-:S06]  /*0c60*/  VIADD R5, R11, 0x7fe00000 ;  /* 0x7fe000000b057836 */ /* 0x000fcc0000000000 */
[----:B------:R-:W-:-:S10]  /*0c70*/  DMUL R12, R14, R4 ;  /* 0x000000040e0c7228 */ /* 0x000fd40000000000 */
[----:B------:R-:W-:-:S13]  /*0c80*/  FSETP.GTU.AND P0, PT, |R13|, 1.469367938527859385e-39, PT ;  /* 0x001000000d00780b */ /* 0x000fda0003f0c200 */
[----:B------:R-:W-:Y:S05]  /*0c90*/  @P0 BRA `(.L_x_4) ;  /* 0x0000000000940947 */ /* 0x000fea0003800000 */
[----:B------:R-:W-:Y:S01]  /*0ca0*/  DFMA R2, R14, -R2, R8 ;  /* 0x800000020e02722b */ /* 0x000fe20000000008 */
[----:B------:R-:W-:-:S09]  /*0cb0*/  IMAD.MOV.U32 R4, RZ, RZ, RZ ;  /* 0x000000ffff047224 */ /* 0x000fd200078e00ff */
[C---:B------:R-:W-:Y:S02]  /*0cc0*/  FSETP.NEU.AND P0, PT, R3.reuse, RZ, PT ;  /* 0x000000ff0300720b */ /* 0x040fe40003f0d000 */
[----:B------:R-:W-:-:S04]  /*0cd0*/  LOP3.LUT R7, R3, 0x80000000, R7, 0x48, !PT ;  /* 0x8000000003077812 */ /* 0x000fc800078e4807 */
[----:B------:R-:W-:-:S07]  /*0ce0*/  LOP3.LUT R5, R7, R5, RZ, 0xfc, !PT ;  /* 0x0000000507057212 */ /* 0x000fce00078efcff */
[----:B------:R-:W-:Y:S05]  /*0cf0*/  @!P0 BRA `(.L_x_4) ;  /* 0x00000000007c8947 */ /* 0x000fea0003800000 */
[----:B------:R-:W-:Y:S01]  /*0d00*/  IMAD.MOV R3, RZ, RZ, -R11 ;  /* 0x000000ffff037224 */ /* 0x000fe200078e0a0b */
[----:B------:R-:W-:Y:S01]  /*0d10*/  DMUL.RP R4, R14, R4 ;  /* 0x000000040e047228 */ /* 0x000fe20000008000 */
[----:B------:R-:W-:Y:S01]  /*0d20*/  IMAD.MOV.U32 R2, RZ, RZ, RZ ;  /* 0x000000ffff027224 */ /* 0x000fe200078e00ff */
[----:B------:R-:W-:-:S05]  /*0d30*/  IADD3 R11, PT, PT, -R11, -0x43300000, RZ ;  /* 0xbcd000000b0b7810 */ /* 0x000fca0007ffe1ff */
[----:B------:R-:W-:-:S03]  /*0d40*/  DFMA R2, R12, -R2, R14 ;  /* 0x800000020c02722b */ /* 0x000fc6000000000e */
[----:B------:R-:W-:-:S07]  /*0d50*/  LOP3.LUT R7, R5, R7, RZ, 0x3c, !PT ;  /* 0x0000000705077212 */ /* 0x000fce00078e3cff */
[----:B------:R-:W-:-:S04]  /*0d60*/  FSETP.NEU.AND P0, PT, |R3|, R11, PT ;  /* 0x0000000b0300720b */ /* 0x000fc80003f0d200 */
[----:B------:R-:W-:Y:S02]  /*0d70*/  FSEL R12, R4, R12, !P0 ;  /* 0x0000000c040c7208 */ /* 0x000fe40004000000 */
[----:B------:R-:W-:Y:S01]  /*0d80*/  FSEL R13, R7, R13, !P0 ;  /* 0x0000000d070d7208 */ /* 0x000fe20004000000 */
[----:B------:R-:W-:Y:S06]  /*0d90*/  BRA `(.L_x_4) ;  /* 0x0000000000547947 */ /* 0x000fec0003800000 */
.L_x_3:
[----:B------:R-:W-:-:S14]  /*0da0*/  DSETP.NAN.AND P0, PT, R4, R4, PT ;  /* 0x000000040400722a */ /* 0x000fdc0003f08000 */
[----:B------:R-:W-:Y:S05]  /*0db0*/  @P0 BRA `(.L_x_5) ;  /* 0x0000000000440947 */ /* 0x000fea0003800000 */
[----:B------:R-:W-:-:S14]  /*0dc0*/  DSETP.NAN.AND P0, PT, R6, R6, PT ;  /* 0x000000060600722a */ /* 0x000fdc0003f08000 */
[----:B------:R-:W-:Y:S05]  /*0dd0*/  @P0 BRA `(.L_x_6) ;  /* 0x0000000000300947 */ /* 0x000fea0003800000 */
[----:B------:R-:W-:Y:S01]  /*0de0*/  ISETP.NE.AND P0, PT, R21, R22, PT ;  /* 0x000000161500720c */ /* 0x000fe20003f05270 */
[----:B------:R-:W-:Y:S02]  /*0df0*/  IMAD.MOV.U32 R12, RZ, RZ, 0x0 ;  /* 0x00000000ff0c7424 */ /* 0x000fe400078e00ff */
[----:B------:R-:W-:-:S10]  /*0e00*/  IMAD.MOV.U32 R13, RZ, RZ, -0x80000 ;  /* 0xfff80000ff0d7424 */ /* 0x000fd400078e00ff */
[----:B------:R-:W-:Y:S05]  /*0e10*/  @!P0 BRA `(.L_x_4) ;  /* 0x0000000000348947 */ /* 0x000fea0003800000 */
[----:B------:R-:W-:Y:S02]  /*0e20*/  ISETP.NE.AND P0, PT, R21, 0x7ff00000, PT ;  /* 0x7ff000001500780c */ /* 0x000fe40003f05270 */
[----:B------:R-:W-:Y:S02]  /*0e30*/  LOP3.LUT R13, R5, 0x80000000, R7, 0x48, !PT ;  /* 0x80000000050d7812 */ /* 0x000fe400078e4807 */
[----:B------:R-:W-:-:S13]  /*0e40*/  ISETP.EQ.OR P0, PT, R22, RZ, !P0 ;  /* 0x000000ff1600720c */ /* 0x000fda0004702670 */
[----:B------:R-:W-:Y:S01]  /*0e50*/  @P0 LOP3.LUT R2, R13, 0x7ff00000, RZ, 0xfc, !PT ;  /* 0x7ff000000d020812 */ /* 0x000fe200078efcff */
[----:B------:R-:W-:Y:S02]  /*0e60*/  @!P0 IMAD.MOV.U32 R12, RZ, RZ, RZ ;  /* 0x000000ffff0c8224 */ /* 0x000fe400078e00ff */
[----:B------:R-:W-:Y:S02]  /*0e70*/  @P0 IMAD.MOV.U32 R12, RZ, RZ, RZ ;  /* 0x000000ffff0c0224 */ /* 0x000fe400078e00ff */
[----:B------:R-:W-:Y:S01]  /*0e80*/  @P0 IMAD.MOV.U32 R13, RZ, RZ, R2 ;  /* 0x000000ffff0d0224 */ /* 0x000fe200078e0002 */
[----:B------:R-:W-:Y:S06]  /*0e90*/  BRA `(.L_x_4) ;  /* 0x0000000000147947 */ /* 0x000fec0003800000 */
.L_x_6:
[----:B------:R-:W-:Y:S01]  /*0ea0*/  LOP3.LUT R13, R7, 0x80000, RZ, 0xfc, !PT ;  /* 0x00080000070d7812 */ /* 0x000fe200078efcff */
[----:B------:R-:W-:Y:S01]  /*0eb0*/  IMAD.MOV.U32 R12, RZ, RZ, R6 ;  /* 0x000000ffff0c7224 */ /* 0x000fe200078e0006 */
[----:B------:R-:W-:Y:S06]  /*0ec0*/  BRA `(.L_x_4) ;  /* 0x0000000000087947 */ /* 0x000fec0003800000 */
.L_x_5:
[----:B------:R-:W-:Y:S01]  /*0ed0*/  LOP3.LUT R13, R5, 0x80000, RZ, 0xfc, !PT ;  /* 0x00080000050d7812 */ /* 0x000fe200078efcff */
[----:B------:R-:W-:-:S07]  /*0ee0*/  IMAD.MOV.U32 R12, RZ, RZ, R4 ;  /* 0x000000ffff0c7224 */ /* 0x000fce00078e0004 */
.L_x_4:
[----:B------:R-:W-:Y:S05]  /*0ef0*/  BSYNC.RECONVERGENT B1 ;  /* 0x0000000000017941 */ /* 0x000fea0003800200 */
.L_x_2:
[----:B------:R-:W-:Y:S02]  /*0f00*/  IMAD.MOV.U32 R11, RZ, RZ, 0x0 ;  /* 0x00000000ff0b7424 */ /* 0x000fe400078e00ff */
[----:B------:R-:W-:Y:S02]  /*0f10*/  IMAD.MOV.U32 R2, RZ, RZ, R12 ;  /* 0x000000ffff027224 */ /* 0x000fe400078e000c */
[----:B------:R-:W-:Y:S01]  /*0f20*/  IMAD.MOV.U32 R3, RZ, RZ, R13 ;  /* 0x000000ffff037224 */ /* 0x000fe200078e000d */
[----:B------:R-:W-:Y:S06]  /*0f30*/  RET.REL.NODEC R10 `(_Z23executeFirstLayer_partCPdS_S_S_S_S_S_) ;  /* 0xfffffff00a307950 */ /* 0x000fec0003c3ffff */
.L_x_7:
[----:B------:R-:W-:-:S00]  /*0f40*/  BRA `(.L_x_7) ;  /* 0xfffffffc00fc7947 */ /* 0x000fc0000383ffff */
[----:B------:R-:W-:-:S00]  /*0f50*/  NOP ;  /* 0x0000000000007918 */ /* 0x000fc00000000000 */
        /* <DEDUP_REMOVED lines=10> */
.L_x_24:


//--------------------- .text._Z23executeFirstLayer_partBPdS_S_S_S_S_S_ --------------------------
	.section	.text._Z23executeFirstLayer_partBPdS_S_S_S_S_S_,"ax",@progbits
	.align	128
        .global         _Z23executeFirstLayer_partBPdS_S_S_S_S_S_
        .type           _Z23executeFirstLayer_partBPdS_S_S_S_S_S_,@function
        .size           _Z23executeFirstLayer_partBPdS_S_S_S_S_S_,(.L_x_25 - _Z23executeFirstLayer_partBPdS_S_S_S_S_S_)
        .other          _Z23executeFirstLayer_partBPdS_S_S_S_S_S_,@"STO_CUDA_ENTRY STV_DEFAULT"
_Z23executeFirstLayer_partBPdS_S_S_S_S_S_:
.text._Z23executeFirstLayer_partBPdS_S_S_S_S_S_:
[----:B------:R-:W-:Y:S01]  /*0000*/  LDC R1, c[0x0][0x37c] ;  /* 0x0000df00ff017b82 */ /* 0x000fe20000000800 */
[----:B------:R-:W0:Y:S07]  /*0010*/  S2R R28, SR_CTAID.Y ;  /* 0x00000000001c7919 */ /* 0x000e2e0000002600 */
[----:B------:R-:W1:Y:S01]  /*0020*/  LDC.64 R4, c[0x0][0x388] ;  /* 0x0000e200ff047b82 */ /* 0x000e620000000a00 */
[----:B------:R-:W2:Y:S01]  /*0030*/  LDCU.64 UR4, c[0x0][0x358] ;  /* 0x00006b00ff0477ac */ /* 0x000ea20008000a00 */
[----:B------:R-:W0:Y:S01]  /*0040*/  S2R R2, SR_TID.X ;  /* 0x0000000000027919 */ /* 0x000e220000002100 */
[----:B------:R-:W3:Y:S05]  /*0050*/  S2R R3, SR_TID.Y ;  /* 0x0000000000037919 */ /* 0x000eea0000002200 */
[----:B------:R-:W4:Y:S01]  /*0060*/  LDC.64 R6, c[0x0][0x380] ;  /* 0x0000e000ff067b82 */ /* 0x000f220000000a00 */
[----:B------:R-:W5:Y:S01]  /*0070*/  S2R R0, SR_CTAID.X ;  /* 0x0000000000007919 */ /* 0x000f620000002500 */
[----:B0-----:R-:W-:-:S04]  /*0080*/  IMAD R8, R28, 0x10, R2 ;  /* 0x000000101c087824 */ /* 0x001fc800078e0202 */
[----:B---3--:R-:W-:Y:S02]  /*0090*/  IMAD R8, R8, 0xe1, R3 ;  /* 0x000000e108087824 */ /* 0x008fe400078e0203 */
[----:B-----5:R-:W-:Y:S02]  /*00a0*/  IMAD R9, R0, 0x1b, RZ ;  /* 0x0000001b00097824 */ /* 0x020fe400078e02ff */
[----:B------:R-:W-:Y:S02]  /*00b0*/  IMAD.SHL.U32 R11, R8, 0x2, RZ ;  /* 0x00000002080b7824 */ /* 0x000fe400078e00ff */
[----:B-1----:R-:W-:-:S04]  /*00c0*/  IMAD.WIDE.U32 R4, R9, 0x8, R4 ;  /* 0x0000000809047825 */ /* 0x002fc800078e0004 */
[----:B----4-:R-:W-:Y:S01]  /*00d0*/  IMAD.WIDE.U32 R6, R11, 0x8, R6 ;  /* 0x000000080b067825 */ /* 0x010fe200078e0006 */
[----:B--2---:R-:W2:Y:S04]  /*00e0*/  LDG.E.64 R14, desc[UR4][R4.64+0x8] ;  /* 0x00000804040e7981 */ /* 0x004ea8000c1e1b00 */
        /* <DEDUP_REMOVED lines=116> */
[----:B------:R-:W-:Y:S05]  /*0830*/  CALL.REL.NOINC `($__internal_1_$__cuda_sm20_div_rn_f64_full) ;  /* 0x0000000000487944 */ /* 0x000fea0003c00000 */
.L_x_9:
[----:B------:R-:W-:Y:S05]  /*0840*/  BSYNC.RECONVERGENT B0 ;  /* 0x0000000000007941 */ /* 0x000fea0003800200 */
.L_x_8:
        /* <DEDUP_REMOVED lines=17> */
        .weak           $__internal_1_$__cuda_sm20_div_rn_f64_full
        .type           $__internal_1_$__cuda_sm20_div_rn_f64_full,@function
        .size           $__internal_1_$__cuda_sm20_div_rn_f64_full,(.L_x_25 - $__internal_1_$__cuda_sm20_div_rn_f64_full)
$__internal_1_$__cuda_sm20_div_rn_f64_full:
        /* <DEDUP_REMOVED lines=68> */
.L_x_11:
        /* <DEDUP_REMOVED lines=16> */
.L_x_14:
[----:B------:R-:W-:Y:S01]  /*0ea0*/  LOP3.LUT R13, R7, 0x80000, RZ, 0xfc, !PT ;  /* 0x00080000070d7812 */ /* 0x000fe200078efcff */
[----:B------:R-:W-:Y:S01]  /*0eb0*/  IMAD.MOV.U32 R12, RZ, RZ, R6 ;  /* 0x000000ffff0c7224 */ /* 0x000fe200078e0006 */
[----:B------:R-:W-:Y:S06]  /*0ec0*/  BRA `(.L_x_12) ;  /* 0x0000000000087947 */ /* 0x000fec0003800000 */
.L_x_13:
[----:B------:R-:W-:Y:S01]  /*0ed0*/  LOP3.LUT R13, R5, 0x80000, RZ, 0xfc, !PT ;  /* 0x00080000050d7812 */ /* 0x000fe200078efcff */
[----:B------:R-:W-:-:S07]  /*0ee0*/  IMAD.MOV.U32 R12, RZ, RZ, R4 ;  /* 0x000000ffff0c7224 */ /* 0x000fce00078e0004 */
.L_x_12:
[----:B------:R-:W-:Y:S05]  /*0ef0*/  BSYNC.RECONVERGENT B1 ;  /* 0x0000000000017941 */ /* 0x000fea0003800200 */
.L_x_10:
[----:B------:R-:W-:Y:S02]  /*0f00*/  IMAD.MOV.U32 R11, RZ, RZ, 0x0 ;  /* 0x00000000ff0b7424 */ /* 0x000fe400078e00ff */
[----:B------:R-:W-:Y:S02]  /*0f10*/  IMAD.MOV.U32 R2, RZ, RZ, R12 ;  /* 0x000000ffff027224 */ /* 0x000fe400078e000c */
[----:B------:R-:W-:Y:S01]  /*0f20*/  IMAD.MOV.U32 R3, RZ, RZ, R13 ;  /* 0x000000ffff037224 */ /* 0x000fe200078e000d */
[----:B------:R-:W-:Y:S06]  /*0f30*/  RET.REL.NODEC R10 `(_Z23executeFirstLayer_partBPdS_S_S_S_S_S_) ;  /* 0xfffffff00a307950 */ /* 0x000fec0003c3ffff */
.L_x_15:
        /* <DEDUP_REMOVED lines=12> */
.L_x_25:


//--------------------- .text._Z23executeFirstLayer_partAPdS_S_S_S_S_S_ --------------------------
	.section	.text._Z23executeFirstLayer_partAPdS_S_S_S_S_S_,"ax",@progbits
	.align	128
        .global         _Z23executeFirstLayer_partAPdS_S_S_S_S_S_
        .type           _Z23executeFirstLayer_partAPdS_S_S_S_S_S_,@function
        .size           _Z23executeFirstLayer_partAPdS_S_S_S_S_S_,(.L_x_26 - _Z23executeFirstLayer_partAPdS_S_S_S_S_S_)
        .other          _Z23executeFirstLayer_partAPdS_S_S_S_S_S_,@"STO_CUDA_ENTRY STV_DEFAULT"
_Z23executeFirstLayer_partAPdS_S_S_S_S_S_:
.text._Z23executeFirstLayer_partAPdS_S_S_S_S_S_:
[----:B------:R-:W-:Y:S01]  /*0000*/  LDC R1, c[0x0][0x37c] ;  /* 0x0000df00ff017b82 */ /* 0x000fe20000000800 */
[----:B------:R-:W0:Y:S07]  /*0010*/  S2R R28, SR_CTAID.Y ;  /* 0x00000000001c7919 */ /* 0x000e2e0000002600 */
[----:B------:R-:W1:Y:S01]  /*0020*/  LDC.64 R4, c[0x0][0x388] ;  /* 0x0000e200ff047b82 */ /* 0x000e620000000a00 */
[----:B------:R-:W2:Y:S01]  /*0030*/  LDCU.64 UR4, c[0x0][0x358] ;  /* 0x00006b00ff0477ac */ /* 0x000ea20008000a00 */
[----:B------:R-:W0:Y:S01]  /*0040*/  S2R R29, SR_CTAID.Z ;  /* 0x00000000001d7919 */ /* 0x000e220000002700 */
[----:B------:R-:W3:Y:S05]  /*0050*/  S2R R2, SR_TID.X ;  /* 0x0000000000027919 */ /* 0x000eea0000002100 */
[----:B------:R-:W4:Y:S01]  /*0060*/  LDC.64 R6, c[0x0][0x380] ;  /* 0x0000e000ff067b82 */ /* 0x000f220000000a00 */
[----:B------:R-:W5:Y:S01]  /*0070*/  S2R R0, SR_CTAID.X ;  /* 0x0000000000007919 */ /* 0x000f620000002500 */
[----:B------:R-:W2:Y:S01]  /*0080*/  S2R R3, SR_TID.Y ;  /* 0x0000000000037919 */ /* 0x000ea20000002200 */
[----:B0-----:R-:W-:-:S04]  /*0090*/  IMAD R9, R28, 0xe1, R29 ;  /* 0x000000e11c097824 */ /* 0x001fc800078e021d */
[----:B------:R-:W-:-:S04]  /*00a0*/  IMAD.SHL.U32 R9, R9, 0x40, RZ ;  /* 0x0000004009097824 */ /* 0x000fc800078e00ff */
[----:B---3--:R-:W-:Y:S02]  /*00b0*/  IMAD R8, R2, 0x1c2, R9 ;  /* 0x000001c202087824 */ /* 0x008fe400078e0209 */
[----:B-----5:R-:W-:Y:S02]  /*00c0*/  IMAD R9, R0, 0x1b, RZ ;  /* 0x0000001b00097824 */ /* 0x020fe400078e02ff */
[----:B--2---:R-:W-:Y:S02]  /*00d0*/  IMAD R11, R3, 0x2, R8 ;  /* 0x00000002030b7824 */ /* 0x004fe400078e0208 */
[----:B-1----:R-:W-:-:S04]  /*00e0*/  IMAD.WIDE.U32 R4, R9, 0x8, R4 ;  /* 0x0000000809047825 */ /* 0x002fc800078e0004 */
[----:B----4-:R-:W-:Y:S01]  /*00f0*/  IMAD.WIDE.U32 R6, R11, 0x8, R6 ;  /* 0x000000080b067825 */ /* 0x010fe200078e0006 */
[----:B------:R-:W2:Y:S04]  /*0100*/  LDG.E.64 R16, desc[UR4][R4.64] ;  /* 0x0000000404107981 */ /* 0x000ea8000c1e1b00 */
[----:B------:R-:W3:Y:S04]  /*0110*/  LDG.E.64 R10, desc[UR4][R4.64+0x8] ;  /* 0x00000804040a7981 */ /* 0x000ee8000c1e1b00 */
[----:B------:R-:W3:Y:S04]  /*0120*/  LDG.E.64 R8, desc[UR4][R6.64+0x8] ;  /* 0x0000080406087981 */ /* 0x000ee8000c1e1b00 */
[----:B------:R-:W2:Y:S04]  /*0130*/  LDG.E.64 R18, desc[UR4][R6.64] ;  /* 0x0000000406127981 */ /* 0x000ea8000c1e1b00 */
[----:B------:R-:W4:Y:S04]  /*0140*/  LDG.E.64 R14, desc[UR4][R4.64+0x20] ;  /* 0x00002004040e7981 */ /* 0x000f28000c1e1b00 */
[----:B------:R-:W5:Y:S04]  /*0150*/  LDG.E.64 R12, desc[UR4][R6.64+0x10] ;  /* 0x00001004060c7981 */ /* 0x000f68000c1e1b00 */
[----:B------:R-:W5:Y:S04]  /*0160*/  LDG.E.64 R22, desc[UR4][R4.64+0x18] ;  /* 0x0000180404167981 */ /* 0x000f68000c1e1b00 */
[----:B------:R-:W5:Y:S04]  /*0170*/  LDG.E.64 R24, desc[UR4][R4.64+0x60] ;  /* 0x0000600404187981 */ /* 0x000f68000c1e1b00 */
[----:B------:R-:W5:Y:S01]  /*0180*/  LDG.E.64 R26, desc[UR4][R6.64+0x63c28] ;  /* 0x063c2804061a7981 */ /* 0x000f62000c1e1b00 */
[----:B---3--:R-:W-:-:S03]  /*0190*/  DMUL R20, R8, R10 ;  /* 0x0000000a08147228 */ /* 0x008fc60000000000 */
[----:B------:R-:W4:Y:S04]  /*01a0*/  LDG.E.64 R10, desc[UR4][R6.64+0x710] ;  /* 0x00071004060a7981 */ /* 0x000f28000c1e1b00 */
[----:B------:R-:W5:Y:S01]  /*01b0*/  LDG.E.64 R8, desc[UR4][R4.64+0x10] ;  /* 0x0000100404087981 */ /* 0x000f62000c1e1b00 */
[----:B--2---:R-:W-:-:S03]  /*01c0*/  DFMA R18, R18, R16, R20 ;  /* 0x000000101212722b */ /* 0x004fc60000000014 */
[----:B------:R-:W2:Y:S04]  /*01d0*/  LDG.E.64 R16, desc[UR4][R6.64+0x708] ;  /* 0x0007080406107981 */ /* 0x000ea8000c1e1b00 */
[----:B------:R-:W3:Y:S01]  /*01e0*/  LDG.E.64 R20, desc[UR4][R6.64+0x718] ;  /* 0x0007180406147981 */ /* 0x000ee2000c1e1b00 */
[----:B----4-:R-:W-:-:S03]  /*01f0*/  DMUL R14, R10, R14 ;  /* 0x0000000e0a0e7228 */ /* 0x010fc60000000000 */
[----:B------:R-:W3:Y:S01]  /*0200*/  LDG.E.64 R10, desc[UR4][R4.64+0x28] ;  /* 0x00002804040a7981 */ /* 0x000ee2000c1e1b00 */
[----:B-----5:R-:W-:-:S03]  /*0210*/  DFMA R8, R12, R8, R18 ;  /* 0x000000080c08722b */ /* 0x020fc60000000012 */
[----:B------:R-:W4:Y:S04]  /*0220*/  LDG.E.64 R12, desc[UR4][R4.64+0x38] ;  /* 0x00003804040c7981 */ /* 0x000f28000c1e1b00 */
[----:B------:R-:W4:Y:S01]  /*0230*/  LDG.E.64 R18, desc[UR4][R6.64+0xe18] ;  /* 0x000e180406127981 */ /* 0x000f22000c1e1b00 */
[----:B--2---:R-:W-:-:S03]  /*0240*/  DFMA R22, R16, R22, R14 ;  /* 0x000000161016722b */ /* 0x004fc6000000000e */
[----:B------:R-:W2:Y:S04]  /*0250*/  LDG.E.64 R14, desc[UR4][R4.64+0x30] ;  /* 0x00003004040e7981 */ /* 0x000ea8000c1e1b00 */
[----:B------:R-:W2:Y:S01]  /*0260*/  LDG.E.64 R16, desc[UR4][R6.64+0xe10] ;  /* 0x000e100406107981 */ /* 0x000ea2000c1e1b00 */
[----:B---3--:R-:W-:-:S03]  /*0270*/  DFMA R10, R20, R10, R22 ;  /* 0x0000000a140a722b */ /* 0x008fc60000000016 */
[----:B------:R-:W3:Y:S01]  /*0280*/  LDG.E.64 R22, desc[UR4][R4.64+0x48] ;  /* 0x0000480404167981 */ /* 0x000ee2000c1e1b00 */
[----:B----4-:R-:W-:-:S03]  /*0290*/  DMUL R20, R18, R12 ;  /* 0x0000000c12147228 */ /* 0x010fc60000000000 */
[----:B------:R-:W4:Y:S04]  /*02a0*/  LDG.E.64 R12, desc[UR4][R4.64+0x40] ;  /* 0x00004004040c7981 */ /* 0x000f28000c1e1b00 */
[----:B------:R-:W4:Y:S01]  /*02b0*/  LDG.E.64 R18, desc[UR4][R6.64+0xe20] ;  /* 0x000e200406127981 */ /* 0x000f22000c1e1b00 */
[----:B--2---:R-:W-:-:S03]  /*02c0*/  DFMA R20, R16, R14, R20 ;  /* 0x0000000e1014722b */ /* 0x004fc60000000014 */
[----:B------:R-:W2:Y:S04]  /*02d0*/  LDG.E.64 R16, desc[UR4][R4.64+0x50] ;  /* 0x0000500404107981 */ /* 0x000ea8000c1e1b00 */
[----:B------:R-:W2:Y:S01]  /*02e0*/  LDG.E.64 R14, desc[UR4][R6.64+0x62e10] ;  /* 0x062e1004060e7981 */ /* 0x000ea2000c1e1b00 */
[----:B----4-:R-:W-:-:S03]  /*02f0*/  DFMA R12, R18, R12, R20 ;  /* 0x0000000c120c722b */ /* 0x010fc60000000014 */
[----:B------:R-:W3:Y:S04]  /*0300*/  LDG.E.64 R18, desc[UR4][R6.64+0x62e08] ;  /* 0x062e080406127981 */ /* 0x000ee8000c1e1b00 */
[----:B------:R-:W4:Y:S01]  /*0310*/  LDG.E.64 R20, desc[UR4][R6.64+0x62e18] ;  /* 0x062e180406147981 */ /* 0x000f22000c1e1b00 */
[----:B--2---:R-:W-:-:S03]  /*0320*/  DMUL R16, R14, R16 ;  /* 0x000000100e107228 */ /* 0x004fc60000000000 */
[----:B------:R-:W4:Y:S05]  /*0330*/  LDG.E.64 R14, desc[UR4][R4.64+0x58] ;  /* 0x00005804040e7981 */ /* 0x000f2a000c1e1b00 */
[----:B---3--:R-:W-:Y:S01]  /*0340*/  DFMA R22, R18, R22, R16 ;  /* 0x000000161216722b */ /* 0x008fe20000000010 */
[----:B------:R-:W2:Y:S04]  /*0350*/  LDG.E.64 R18, desc[UR4][R4.64+0x68] ;  /* 0x0000680404127981 */ /* 0x000ea8000c1e1b00 */
[----:B------:R-:W2:Y:S03]  /*0360*/  LDG.E.64 R16, desc[UR4][R6.64+0x63518] ;  /* 0x0635180406107981 */ /* 0x000ea6000c1e1b00 */
[----:B----4-:R-:W-:Y:S01]  /*0370*/  DFMA R14, R20, R14, R22 ;  /* 0x0000000e140e722b */ /* 0x010fe20000000016 */
[----:B------:R-:W3:Y:S04]  /*0380*/  LDG.E.64 R20, desc[UR4][R6.64+0x63510] ;  /* 0x0635100406147981 */ /* 0x000ee8000c1e1b00 */
[----:B------:R-:W4:Y:S01]  /*0390*/  LDG.E.64 R22, desc[UR4][R6.64+0x63520] ;  /* 0x0635200406167981 */ /* 0x000f22000c1e1b00 */
[----:B--2---:R-:W-:-:S03]  /*03a0*/  DMUL R16, R16, R18 ;  /* 0x0000001210107228 */ /* 0x004fc60000000000 */
[----:B------:R-:W2:Y:S05]  /*03b0*/  LDG.E.64 R18, desc[UR4][R4.64+0x80] ;  /* 0x0000800404127981 */ /* 0x000eaa000c1e1b00 */
[----:B---3--:R-:W-:Y:S02]  /*03c0*/  DFMA R24, R20, R24, R16 ;  /* 0x000000181418722b */ /* 0x008fe40000000010 */
[----:B------:R-:W4:Y:S04]  /*03d0*/  LDG.E.64 R16, desc[UR4][R4.64+0x70] ;  /* 0x0000700404107981 */ /* 0x000f28000c1e1b00 */
[----:B------:R-:W2:Y:S02]  /*03e0*/  LDG.E.64 R20, desc[UR4][R6.64+0x63c20] ;  /* 0x063c200406147981 */ /* 0x000ea4000c1e1b00 */
[----:B----4-:R-:W-:-:S02]  /*03f0*/  DFMA R16, R22, R16, R24 ;  /* 0x000000101610722b */ /* 0x010fc40000000018 */
[----:B------:R-:W3:Y:S01]  /*0400*/  LDG.E.64 R22, desc[UR4][R6.64+0x63c18] ;  /* 0x063c180406167981 */ /* 0x000ee2000c1e1b00 */
[----:B--2---:R-:W-:-:S03]  /*0410*/  DMUL R18, R20, R18 ;  /* 0x0000001214127228 */ /* 0x004fc60000000000 */
[----:B------:R-:W3:Y:S04]  /*0420*/  LDG.E.64 R20, desc[UR4][R4.64+0x78] ;  /* 0x0000780404147981 */ /* 0x000ee8000c1e1b00 */
[----:B------:R-:W2:Y:S01]  /*0430*/  LDG.E.64 R24, desc[UR4][R4.64+0x88] ;  /* 0x0000880404187981 */ /* 0x000ea2000c1e1b00 */
[----:B---3--:R-:W-:-:S03]  /*0440*/  DFMA R18, R22, R20, R18 ;  /* 0x000000141612722b */ /* 0x008fc60000000012 */
[----:B------:R-:W3:Y:S04]  /*0450*/  LDG.E.64 R20, desc[UR4][R6.64+0xc5c18] ;  /* 0x0c5c180406147981 */ /* 0x000ee8000c1e1b00 */
[----:B------:R-:W4:Y:S01]  /*0460*/  LDG.E.64 R22, desc[UR4][R4.64+0x90] ;  /* 0x0000900404167981 */ /* 0x000f22000c1e1b00 */
[----:B--2---:R-:W-:-:S03]  /*0470*/  DFMA R24, R26, R24, R18 ;  /* 0x000000181a18722b */ /* 0x004fc60000000012 */
[----:B------:R-:W3:Y:S04]  /*0480*/  LDG.E.64 R18, desc[UR4][R4.64+0x98] ;  /* 0x0000980404127981 */ /* 0x000ee8000c1e1b00 */
[----:B------:R-:W4:Y:S01]  /*0490*/  LDG.E.64 R26, desc[UR4][R6.64+0xc5c10] ;  /* 0x0c5c1004061a7981 */ /* 0x000f22000c1e1b00 */
[----:B---3--:R-:W-:-:S03]  /*04a0*/  DMUL R18, R20, R18 ;  /* 0x0000001214127228 */ /* 0x008fc60000000000 */
[----:B------:R-:W2:Y:S05]  /*04b0*/  LDG.E.64 R20, desc[UR4][R6.64+0xc5c20] ;  /* 0x0c5c200406147981 */ /* 0x000eaa000c1e1b00 */
[----:B----4-:R-:W-:Y:S02]  /*04c0*/  DFMA R22, R26, R22, R18 ;  /* 0x000000161a16722b */ /* 0x010fe40000000012 */
[----:B------:R-:W2:Y:S01]  /*04d0*/  LDG.E.64 R18, desc[UR4][R4.64+0xa0] ;  /* 0x0000a00404127981 */ /* 0x000ea2000c1e1b00 */
[----:B------:R-:W-:-:S04]  /*04e0*/  IMAD R3, R28, 0xe40, R3 ;  /* 0x00000e401c037824 */ /* 0x000fc800078e0203 */
[----:B------:R-:W-:-:S04]  /*04f0*/  IMAD R26, R0, 0x32c4, R3 ;  /* 0x000032c4001a7824 */ /* 0x000fc800078e0203 */
[----:B------:R-:W-:Y:S02]  /*0500*/  IMAD R29, R29, 0x20, R26 ;  /* 0x000000201d1d7824 */ /* 0x000fe400078e021a */
[----:B------:R-:W3:Y:S02]  /*0510*/  LDG.E.64 R26, desc[UR4][R6.64+0xc6318] ;  /* 0x0c631804061a7981 */ /* 0x000ee4000c1e1b00 */
[----:B------:R-:W-:Y:S02]  /*0520*/  IMAD R28, R2, 0x72, R29 ;  /* 0x00000072021c7824 */ /* 0x000fe400078e021d */
[----:B------:R-:W3:Y:S01]  /*0530*/  LDG.E.64 R2, desc[UR4][R4.64+0xa8] ;  /* 0x0000a80404027981 */ /* 0x000ee2000c1e1b00 */
[----:B--2---:R-:W-:-:S03]  /*0540*/  DFMA R18, R20, R18, R22 ;  /* 0x000000121412722b */ /* 0x004fc60000000016 */
[----:B------:R-:W2:Y:S04]  /*0550*/  LDG.E.64 R20, desc[UR4][R4.64+0xb0] ;  /* 0x0000b00404147981 */ /* 0x000ea8000c1e1b00 */
[----:B------:R-:W2:Y:S02]  /*0560*/  LDG.E.64 R22, desc[UR4][R6.64+0xc6320] ;  /* 0x0c63200406167981 */ /* 0x000ea4000c1e1b00 */
[----:B--2---:R-:W-:Y:S02]  /*0570*/  DMUL R20, R22, R20 ;  /* 0x0000001416147228 */ /* 0x004fe40000000000 */
[----:B------:R-:W2:Y:S06]  /*0580*/  LDG.E.64 R22, desc[UR4][R4.64+0xb8] ;  /* 0x0000b80404167981 */ /* 0x000eac000c1e1b00 */
[----:B---3--:R-:W-:-:S02]  /*0590*/  DFMA R2, R26, R2, R20 ;  /* 0x000000021a02722b */ /* 0x008fc40000000014 */
[----:B------:R-:W2:Y:S04]  /*05a0*/  LDG.E.64 R20, desc[UR4][R6.64+0xc6328] ;  /* 0x0c63280406147981 */ /* 0x000ea8000c1e1b00 */
[----:B------:R-:W3:Y:S02]  /*05b0*/  LDG.E.64 R26, desc[UR4][R6.64+0xc6a20] ;  /* 0x0c6a2004061a7981 */ /* 0x000ee4000c1e1b00 */
[----:B--2---:R-:W-:Y:S02]  /*05c0*/  DFMA R2, R20, R22, R2 ;  /* 0x000000161402722b */ /* 0x004fe40000000002 */
[----:B------:R-:W2:Y:S04]  /*05d0*/  LDG.E.64 R22, desc[UR4][R4.64+0xc8] ;  /* 0x0000c80404167981 */ /* 0x000ea8000c1e1b00 */
[----:B------:R-:W2:Y:S01]  /*05e0*/  LDG.E.64 R20, desc[UR4][R6.64+0xc6a28] ;  /* 0x0c6a280406147981 */ /* 0x000ea2000c1e1b00 */
[----:B------:R-:W-:-:S03]  /*05f0*/  DADD R8, RZ, R8 ;  /* 0x00000000ff087229 */ /* 0x000fc60000000008 */
[----:B------:R-:W4:Y:S01]  /*0600*/  LDG.E.64 R6, desc[UR4][R6.64+0xc6a30] ;  /* 0x0c6a300406067981 */ /* 0x000f22000c1e1b00 */
[----:B--2---:R-:W-:-:S03]  /*0610*/  DMUL R20, R20, R22 ;  /* 0x0000001614147228 */ /* 0x004fc60000000000 */
[----:B------:R-:W3:Y:S01]  /*0620*/  LDG.E.64 R22, desc[UR4][R4.64+0xc0] ;  /* 0x0000c00404167981 */ /* 0x000ee2000c1e1b00 */
[----:B------:R-:W-:Y:S02]  /*0630*/  DADD R10, R8, R10 ;  /* 0x00000000080a7229 */ /* 0x000fe4000000000a */
[----:B------:R-:W0:Y:S02]  /*0640*/  LDC.64 R8, c[0x0][0x398] ;  /* 0x0000e600ff087b82 */ /* 0x000e240000000a00 */
[----:B0-----:R-:W-:-:S06]  /*0650*/  IMAD.WIDE.U32 R8, R0, 0x8, R8 ;  /* 0x0000000800087825 */ /* 0x001fcc00078e0008 */
[----:B------:R-:W2:Y:S01]  /*0660*/  LDG.E.64 R8, desc[UR4][R8.64] ;  /* 0x0000000408087981 */ /* 0x000ea2000c1e1b00 */
[----:B---3--:R-:W-:Y:S01]  /*0670*/  DFMA R22, R26, R22, R20 ;  /* 0x000000161a16722b */ /* 0x008fe20000000014 */
[----:B------:R-:W0:Y:S02]  /*0680*/  LDC.64 R20, c[0x0][0x3a0] ;  /* 0x0000e800ff147b82 */ /* 0x000e240000000a00 */
[----:B------:R-:W4:Y:S01]  /*0690*/  LDG.E.64 R26, desc[UR4][R4.64+0xd0] ;  /* 0x0000d004041a7981 */ /* 0x000f22000c1e1b00 */
[----:B0-----:R-:W-:-:S06]  /*06a0*/  IMAD.WIDE.U32 R20, R0, 0x8, R20 ;  /* 0x0000000800147825 */ /* 0x001fcc00078e0014 */
[----:B------:R-:W3:Y:S01]  /*06b0*/  LDG.E.64 R20, desc[UR4][R20.64] ;  /* 0x0000000414147981 */ /* 0x000ee2000c1e1b00 */
        /* <DEDUP_REMOVED lines=8> */
[----:B---3--:R-:W0:Y:S02]  /*0740*/  MUFU.RCP64H R11, R21 ;  /* 0x00000015000b7308 */ /* 0x008e240000001800 */
[----:B0-----:R-:W-:-:S08]  /*0750*/  DFMA R12, -R20, R10, 1 ;  /* 0x3ff00000140c742b */ /* 0x001fd0000000010a */
[----:B------:R-:W-:Y:S02]  /*0760*/  DFMA R12, R12, R12, R12 ;  /* 0x0000000c0c0c722b */ /* 0x000fe4000000000c */
[----:B----4-:R-:W-:-:S06]  /*0770*/  DFMA R6, R6, R26, R22 ;  /* 0x0000001a0606722b */ /* 0x010fcc0000000016 */
[----:B------:R-:W-:Y:S02]  /*0780*/  DFMA R12, R10, R12, R10 ;  /* 0x0000000c0a0c722b */ /* 0x000fe4000000000a */
[----:B------:R-:W-:-:S06]  /*0790*/  DADD R2, R2, R6 ;  /* 0x0000000002027229 */ /* 0x000fcc0000000006 */
[----:B------:R-:W-:-:S08]  /*07a0*/  DFMA R4, -R20, R12, 1 ;  /* 0x3ff000001404742b */ /* 0x000fd0000000010c */
[----:B------:R-:W-:Y:S02]  /*07b0*/  DFMA R12, R12, R4, R12 ;  /* 0x000000040c0c722b */ /* 0x000fe4000000000c */
[----:B--2---:R-:W-:-:S08]  /*07c0*/  DADD R4, R2, -R8 ;  /* 0x0000000002047229 */ /* 0x004fd00000000808 */
        /* <DEDUP_REMOVED lines=8> */
[----:B------:R-:W-:Y:S05]  /*0850*/  CALL.REL.NOINC `($__internal_2_$__cuda_sm20_div_rn_f64_full) ;  /* 0x0000000000487944 */ /* 0x000fea0003c00000 */
.L_x_17:
[----:B------:R-:W-:Y:S05]  /*0860*/  BSYNC.RECONVERGENT B0 ;  /* 0x0000000000007941 */ /* 0x000fea0003800200 */
.L_x_16:
        /* <DEDUP_REMOVED lines=17> */
        .weak           $__internal_2_$__cuda_sm20_div_rn_f64_full
        .type           $__internal_2_$__cuda_sm20_div_rn_f64_full,@function
        .size           $__internal_2_$__cuda_sm20_div_rn_f64_full,(.L_x_26 - $__internal_2_$__cuda_sm20_div_rn_f64_full)
$__internal_2_$__cuda_sm20_div_rn_f64_full:
        /* <DEDUP_REMOVED lines=68> */
.L_x_19:
        /* <DEDUP_REMOVED lines=16> */
.L_x_22:
[----:B------:R-:W-:Y:S01]  /*0ec0*/  LOP3.LUT R13, R7, 0x80000, RZ, 0xfc, !PT ;  /* 0x00080000070d7812 */ /* 0x000fe200078efcff */
[----:B------:R-:W-:Y:S01]  /*0ed0*/  IMAD.MOV.U32 R12, RZ, RZ, R6 ;  /* 0x000000ffff0c7224 */ /* 0x000fe200078e0006 */
[----:B------:R-:W-:Y:S06]  /*0ee0*/  BRA `(.L_x_20) ;  /* 0x0000000000087947 */ /* 0x000fec0003800000 */
.L_x_21:
[----:B------:R-:W-:Y:S01]  /*0ef0*/  LOP3.LUT R13, R5, 0x80000, RZ, 0xfc, !PT ;  /* 0x00080000050d7812 */ /* 0x000fe200078efcff */
[----:B------:R-:W-:-:S07]  /*0f00*/  IMAD.MOV.U32 R12, RZ, RZ, R4 ;  /* 0x000000ffff0c7224 */ /* 0x000fce00078e0004 */
.L_x_20:
[----:B------:R-:W-:Y:S05]  /*0f10*/  BSYNC.RECONVERGENT B1 ;  /* 0x0000000000017941 */ /* 0x000fea0003800200 */
.L_x_18:
[----:B------:R-:W-:Y:S02]  /*0f20*/  IMAD.MOV.U32 R11, RZ, RZ, 0x0 ;  /* 0x00000000ff0b7424 */ /* 0x000fe400078e00ff */
[----:B------:R-:W-:Y:S02]  /*0f30*/  IMAD.MOV.U32 R2, RZ, RZ, R12 ;  /* 0x000000ffff027224 */ /* 0x000fe400078e000c */
[----:B------:R-:W-:Y:S01]  /*0f40*/  IMAD.MOV.U32 R3, RZ, RZ, R13 ;  /* 0x000000ffff037224 */ /* 0x000fe200078e000d */
[----:B------:R-:W-:Y:S06]  /*0f50*/  RET.REL.NODEC R10 `(_Z23executeFirstLayer_partAPdS_S_S_S_S_S_) ;  /* 0xfffffff00a287950 */ /* 0x000fec0003c3ffff */
.L_x_23:
        /* <DEDUP_REMOVED lines=10> */
.L_x_26:


//--------------------- .nv.shared.reserved.0     --------------------------
	.section	.nv.shared.reserved.0,"aw",@nobits
	.weak		__nv_reservedSMEM_offset_0_alias
	.size		__nv_reservedSMEM_offset_0_alias, 0, 64
	.other		__nv_reservedSMEM_offset_0_alias,@"STO_CUDA_RESERVED_SHARED STV_DEFAULT"
__nv_reservedSMEM_offset_0_alias:
	.zero		0
	.zero		64


//--------------------- .nv.constant0._Z23executeFirstLayer_partCPdS_S_S_S_S_S_ --------------------------
	.section	.nv.constant0._Z23executeFirstLayer_partCPdS_S_S_S_S_S_,"a",@progbits
	.sectionflags	@""
	.align	4
.nv.constant0._Z23executeFirstLayer_partCPdS_S_S_S_S_S_:
	.zero		952


//--------------------- .nv.constant0._Z23executeFirstLayer_partBPdS_S_S_S_S_S_ --------------------------
	.section	.nv.constant0._Z23executeFirstLayer_partBPdS_S_S_S_S_S_,"a",@progbits
	.sectionflags	@""
	.align	4
.nv.constant0._Z23executeFirstLayer_partBPdS_S_S_S_S_S_:
	.zero		952


//--------------------- .nv.constant0._Z23executeFirstLayer_partAPdS_S_S_S_S_S_ --------------------------
	.section	.nv.constant0._Z23executeFirstLayer_partAPdS_S_S_S_S_S_,"a",@progbits
	.sectionflags	@""
	.align	4
.nv.constant0._Z23executeFirstLayer_partAPdS_S_S_S_S_S_:
	.zero		952


//--------------------- SYMBOLS --------------------------

	.type		.nv.reservedSmem.offset0,@object
	.size		.nv.reservedSmem.offset0,0x4
